//
// Generated by NVIDIA NVVM Compiler
//
// Compiler Build ID: CL-36424714
// Cuda compilation tools, release 13.0, V13.0.88
// Based on NVVM 20.0.0
//

.version 9.0
.target sm_100
.address_size 64

	// .globl	_Z14sum_mat_kernelPfS_S_i

.visible .entry _Z14sum_mat_kernelPfS_S_i(
	.param .u64 .ptr .align 1 _Z14sum_mat_kernelPfS_S_i_param_0,
	.param .u64 .ptr .align 1 _Z14sum_mat_kernelPfS_S_i_param_1,
	.param .u64 .ptr .align 1 _Z14sum_mat_kernelPfS_S_i_param_2,
	.param .u32 _Z14sum_mat_kernelPfS_S_i_param_3
)
{
	.reg .pred 	%p<2>;
	.reg .b32 	%r<14>;
	.reg .b32 	%f<4>;
	.reg .b64 	%rd<11>;

	ld.param.u64 	%rd1, [_Z14sum_mat_kernelPfS_S_i_param_0];
	ld.param.u64 	%rd2, [_Z14sum_mat_kernelPfS_S_i_param_1];
	ld.param.u64 	%rd3, [_Z14sum_mat_kernelPfS_S_i_param_2];
	ld.param.u32 	%r4, [_Z14sum_mat_kernelPfS_S_i_param_3];
	mov.u32 	%r5, %tid.x;
	mov.u32 	%r6, %ntid.x;
	mov.u32 	%r7, %ctaid.x;
	mad.lo.s32 	%r1, %r6, %r7, %r5;
	mov.u32 	%r8, %tid.y;
	mov.u32 	%r9, %ntid.y;
	mov.u32 	%r10, %ctaid.y;
	mad.lo.s32 	%r11, %r9, %r10, %r8;
	max.s32 	%r12, %r1, %r11;
	setp.ge.s32 	%p1, %r12, %r4;
	@%p1 bra 	$L__BB0_2;
	cvta.to.global.u64 	%rd4, %rd1;
	cvta.to.global.u64 	%rd5, %rd2;
	cvta.to.global.u64 	%rd6, %rd3;
	mad.lo.s32 	%r13, %r4, %r11, %r1;
	mul.wide.s32 	%rd7, %r13, 4;
	add.s64 	%rd8, %rd4, %rd7;
	ld.global.f32 	%f1, [%rd8];
	add.s64 	%rd9, %rd5, %rd7;
	ld.global.f32 	%f2, [%rd9];
	add.f32 	%f3, %f1, %f2;
	add.s64 	%rd10, %rd6, %rd7;
	st.global.f32 	[%rd10], %f3;
$L__BB0_2:
	ret;

}
	// .globl	_Z18sum_mat_row_kernelPfS_S_i
.visible .entry _Z18sum_mat_row_kernelPfS_S_i(
	.param .u64 .ptr .align 1 _Z18sum_mat_row_kernelPfS_S_i_param_0,
	.param .u64 .ptr .align 1 _Z18sum_mat_row_kernelPfS_S_i_param_1,
	.param .u64 .ptr .align 1 _Z18sum_mat_row_kernelPfS_S_i_param_2,
	.param .u32 _Z18sum_mat_row_kernelPfS_S_i_param_3
)
{
	.reg .pred 	%p<10>;
	.reg .b32 	%r<31>;
	.reg .b32 	%f<88>;
	.reg .b64 	%rd<56>;

	ld.param.u64 	%rd22, [_Z18sum_mat_row_kernelPfS_S_i_param_0];
	ld.param.u64 	%rd23, [_Z18sum_mat_row_kernelPfS_S_i_param_1];
	ld.param.u64 	%rd24, [_Z18sum_mat_row_kernelPfS_S_i_param_2];
	ld.param.u32 	%r18, [_Z18sum_mat_row_kernelPfS_S_i_param_3];
	cvta.to.global.u64 	%rd1, %rd24;
	cvta.to.global.u64 	%rd2, %rd23;
	cvta.to.global.u64 	%rd3, %rd22;
	mov.u32 	%r19, %tid.y;
	mov.u32 	%r20, %ntid.y;
	mov.u32 	%r21, %ctaid.y;
	mad.lo.s32 	%r1, %r20, %r21, %r19;
	setp.ge.s32 	%p1, %r1, %r18;
	@%p1 bra 	$L__BB1_13;
	mul.lo.s32 	%r2, %r18, %r1;
	and.b32  	%r3, %r18, 15;
	setp.lt.u32 	%p2, %r18, 16;
	mov.b32 	%r28, 0;
	@%p2 bra 	$L__BB1_4;
	and.b32  	%r28, %r18, 2147483632;
	neg.s32 	%r26, %r28;
	mul.wide.u32 	%rd25, %r2, 4;
	add.s64 	%rd26, %rd25, 32;
	add.s64 	%rd52, %rd1, %rd26;
	add.s64 	%rd51, %rd2, %rd26;
	add.s64 	%rd50, %rd3, %rd26;
$L__BB1_3:
	.pragma "nounroll";
	ld.global.f32 	%f1, [%rd50+-32];
	ld.global.f32 	%f2, [%rd51+-32];
	add.f32 	%f3, %f1, %f2;
	st.global.f32 	[%rd52+-32], %f3;
	ld.global.f32 	%f4, [%rd50+-28];
	ld.global.f32 	%f5, [%rd51+-28];
	add.f32 	%f6, %f4, %f5;
	st.global.f32 	[%rd52+-28], %f6;
	ld.global.f32 	%f7, [%rd50+-24];
	ld.global.f32 	%f8, [%rd51+-24];
	add.f32 	%f9, %f7, %f8;
	st.global.f32 	[%rd52+-24], %f9;
	ld.global.f32 	%f10, [%rd50+-20];
	ld.global.f32 	%f11, [%rd51+-20];
	add.f32 	%f12, %f10, %f11;
	st.global.f32 	[%rd52+-20], %f12;
	ld.global.f32 	%f13, [%rd50+-16];
	ld.global.f32 	%f14, [%rd51+-16];
	add.f32 	%f15, %f13, %f14;
	st.global.f32 	[%rd52+-16], %f15;
	ld.global.f32 	%f16, [%rd50+-12];
	ld.global.f32 	%f17, [%rd51+-12];
	add.f32 	%f18, %f16, %f17;
	st.global.f32 	[%rd52+-12], %f18;
	ld.global.f32 	%f19, [%rd50+-8];
	ld.global.f32 	%f20, [%rd51+-8];
	add.f32 	%f21, %f19, %f20;
	st.global.f32 	[%rd52+-8], %f21;
	ld.global.f32 	%f22, [%rd50+-4];
	ld.global.f32 	%f23, [%rd51+-4];
	add.f32 	%f24, %f22, %f23;
	st.global.f32 	[%rd52+-4], %f24;
	ld.global.f32 	%f25, [%rd50];
	ld.global.f32 	%f26, [%rd51];
	add.f32 	%f27, %f25, %f26;
	st.global.f32 	[%rd52], %f27;
	ld.global.f32 	%f28, [%rd50+4];
	ld.global.f32 	%f29, [%rd51+4];
	add.f32 	%f30, %f28, %f29;
	st.global.f32 	[%rd52+4], %f30;
	ld.global.f32 	%f31, [%rd50+8];
	ld.global.f32 	%f32, [%rd51+8];
	add.f32 	%f33, %f31, %f32;
	st.global.f32 	[%rd52+8], %f33;
	ld.global.f32 	%f34, [%rd50+12];
	ld.global.f32 	%f35, [%rd51+12];
	add.f32 	%f36, %f34, %f35;
	st.global.f32 	[%rd52+12], %f36;
	ld.global.f32 	%f37, [%rd50+16];
	ld.global.f32 	%f38, [%rd51+16];
	add.f32 	%f39, %f37, %f38;
	st.global.f32 	[%rd52+16], %f39;
	ld.global.f32 	%f40, [%rd50+20];
	ld.global.f32 	%f41, [%rd51+20];
	add.f32 	%f42, %f40, %f41;
	st.global.f32 	[%rd52+20], %f42;
	ld.global.f32 	%f43, [%rd50+24];
	ld.global.f32 	%f44, [%rd51+24];
	add.f32 	%f45, %f43, %f44;
	st.global.f32 	[%rd52+24], %f45;
	ld.global.f32 	%f46, [%rd50+28];
	ld.global.f32 	%f47, [%rd51+28];
	add.f32 	%f48, %f46, %f47;
	st.global.f32 	[%rd52+28], %f48;
	add.s32 	%r26, %r26, 16;
	add.s64 	%rd52, %rd52, 64;
	add.s64 	%rd51, %rd51, 64;
	add.s64 	%rd50, %rd50, 64;
	setp.ne.s32 	%p3, %r26, 0;
	@%p3 bra 	$L__BB1_3;
$L__BB1_4:
	setp.eq.s32 	%p4, %r3, 0;
	@%p4 bra 	$L__BB1_13;
	and.b32  	%r9, %r18, 7;
	setp.lt.u32 	%p5, %r3, 8;
	@%p5 bra 	$L__BB1_7;
	add.s32 	%r23, %r28, %r2;
	mul.wide.u32 	%rd27, %r23, 4;
	add.s64 	%rd28, %rd3, %rd27;
	ld.global.f32 	%f49, [%rd28];
	add.s64 	%rd29, %rd2, %rd27;
	ld.global.f32 	%f50, [%rd29];
	add.f32 	%f51, %f49, %f50;
	add.s64 	%rd30, %rd1, %rd27;
	st.global.f32 	[%rd30], %f51;
	cvt.u64.u32 	%rd31, %r2;
	cvt.u64.u32 	%rd32, %r28;
	add.s64 	%rd33, %rd32, %rd31;
	shl.b64 	%rd34, %rd33, 2;
	add.s64 	%rd35, %rd3, %rd34;
	ld.global.f32 	%f52, [%rd35+4];
	add.s64 	%rd36, %rd2, %rd34;
	ld.global.f32 	%f53, [%rd36+4];
	add.f32 	%f54, %f52, %f53;
	add.s64 	%rd37, %rd1, %rd34;
	st.global.f32 	[%rd37+4], %f54;
	ld.global.f32 	%f55, [%rd35+8];
	ld.global.f32 	%f56, [%rd36+8];
	add.f32 	%f57, %f55, %f56;
	st.global.f32 	[%rd37+8], %f57;
	ld.global.f32 	%f58, [%rd35+12];
	ld.global.f32 	%f59, [%rd36+12];
	add.f32 	%f60, %f58, %f59;
	st.global.f32 	[%rd37+12], %f60;
	ld.global.f32 	%f61, [%rd35+16];
	ld.global.f32 	%f62, [%rd36+16];
	add.f32 	%f63, %f61, %f62;
	st.global.f32 	[%rd37+16], %f63;
	ld.global.f32 	%f64, [%rd35+20];
	ld.global.f32 	%f65, [%rd36+20];
	add.f32 	%f66, %f64, %f65;
	st.global.f32 	[%rd37+20], %f66;
	ld.global.f32 	%f67, [%rd35+24];
	ld.global.f32 	%f68, [%rd36+24];
	add.f32 	%f69, %f67, %f68;
	st.global.f32 	[%rd37+24], %f69;
	ld.global.f32 	%f70, [%rd35+28];
	ld.global.f32 	%f71, [%rd36+28];
	add.f32 	%f72, %f70, %f71;
	st.global.f32 	[%rd37+28], %f72;
	add.s32 	%r28, %r28, 8;
$L__BB1_7:
	setp.eq.s32 	%p6, %r9, 0;
	@%p6 bra 	$L__BB1_13;
	and.b32  	%r12, %r18, 3;
	setp.lt.u32 	%p7, %r9, 4;
	@%p7 bra 	$L__BB1_10;
	add.s32 	%r24, %r28, %r2;
	mul.wide.u32 	%rd38, %r24, 4;
	add.s64 	%rd39, %rd3, %rd38;
	ld.global.f32 	%f73, [%rd39];
	add.s64 	%rd40, %rd2, %rd38;
	ld.global.f32 	%f74, [%rd40];
	add.f32 	%f75, %f73, %f74;
	add.s64 	%rd41, %rd1, %rd38;
	st.global.f32 	[%rd41], %f75;
	cvt.u64.u32 	%rd42, %r2;
	cvt.u64.u32 	%rd43, %r28;
	add.s64 	%rd44, %rd43, %rd42;
	shl.b64 	%rd45, %rd44, 2;
	add.s64 	%rd46, %rd3, %rd45;
	ld.global.f32 	%f76, [%rd46+4];
	add.s64 	%rd47, %rd2, %rd45;
	ld.global.f32 	%f77, [%rd47+4];
	add.f32 	%f78, %f76, %f77;
	add.s64 	%rd48, %rd1, %rd45;
	st.global.f32 	[%rd48+4], %f78;
	ld.global.f32 	%f79, [%rd46+8];
	ld.global.f32 	%f80, [%rd47+8];
	add.f32 	%f81, %f79, %f80;
	st.global.f32 	[%rd48+8], %f81;
	ld.global.f32 	%f82, [%rd46+12];
	ld.global.f32 	%f83, [%rd47+12];
	add.f32 	%f84, %f82, %f83;
	st.global.f32 	[%rd48+12], %f84;
	add.s32 	%r28, %r28, 4;
$L__BB1_10:
	setp.eq.s32 	%p8, %r12, 0;
	@%p8 bra 	$L__BB1_13;
	add.s32 	%r25, %r28, %r2;
	mul.wide.u32 	%rd49, %r25, 4;
	add.s64 	%rd55, %rd1, %rd49;
	add.s64 	%rd54, %rd2, %rd49;
	add.s64 	%rd53, %rd3, %rd49;
	neg.s32 	%r30, %r12;
$L__BB1_12:
	.pragma "nounroll";
	ld.global.f32 	%f85, [%rd53];
	ld.global.f32 	%f86, [%rd54];
	add.f32 	%f87, %f85, %f86;
	st.global.f32 	[%rd55], %f87;
	add.s64 	%rd55, %rd55, 4;
	add.s64 	%rd54, %rd54, 4;
	add.s64 	%rd53, %rd53, 4;
	add.s32 	%r30, %r30, 1;
	setp.ne.s32 	%p9, %r30, 0;
	@%p9 bra 	$L__BB1_12;
$L__BB1_13:
	ret;

}
	// .globl	_Z18sum_mat_col_kernelPfS_S_i
.visible .entry _Z18sum_mat_col_kernelPfS_S_i(
	.param .u64 .ptr .align 1 _Z18sum_mat_col_kernelPfS_S_i_param_0,
	.param .u64 .ptr .align 1 _Z18sum_mat_col_kernelPfS_S_i_param_1,
	.param .u64 .ptr .align 1 _Z18sum_mat_col_kernelPfS_S_i_param_2,
	.param .u32 _Z18sum_mat_col_kernelPfS_S_i_param_3
)
{
	.reg .pred 	%p<12>;
	.reg .b32 	%r<36>;
	.reg .b32 	%f<88>;
	.reg .b64 	%rd<101>;

	ld.param.u64 	%rd4, [_Z18sum_mat_col_kernelPfS_S_i_param_0];
	ld.param.u64 	%rd5, [_Z18sum_mat_col_kernelPfS_S_i_param_1];
	ld.param.u64 	%rd6, [_Z18sum_mat_col_kernelPfS_S_i_param_2];
	ld.param.u32 	%r21, [_Z18sum_mat_col_kernelPfS_S_i_param_3];
	cvta.to.global.u64 	%rd1, %rd6;
	cvta.to.global.u64 	%rd2, %rd5;
	cvta.to.global.u64 	%rd3, %rd4;
	mov.u32 	%r22, %tid.x;
	mov.u32 	%r23, %ntid.x;
	mov.u32 	%r24, %ctaid.x;
	mad.lo.s32 	%r31, %r23, %r24, %r22;
	setp.ge.s32 	%p1, %r31, %r21;
	setp.lt.s32 	%p2, %r21, 1;
	or.pred  	%p3, %p1, %p2;
	@%p3 bra 	$L__BB2_13;
	add.s32 	%r25, %r21, -1;
	and.b32  	%r2, %r21, 15;
	setp.lt.u32 	%p4, %r25, 15;
	@%p4 bra 	$L__BB2_4;
	shl.b32 	%r3, %r21, 4;
	and.b32  	%r26, %r21, 2147483632;
	neg.s32 	%r29, %r26;
	mul.wide.u32 	%rd11, %r21, 4;
$L__BB2_3:
	.pragma "nounroll";
	mul.wide.s32 	%rd7, %r31, 4;
	add.s64 	%rd8, %rd3, %rd7;
	ld.global.f32 	%f1, [%rd8];
	add.s64 	%rd9, %rd2, %rd7;
	ld.global.f32 	%f2, [%rd9];
	add.f32 	%f3, %f1, %f2;
	add.s64 	%rd10, %rd1, %rd7;
	st.global.f32 	[%rd10], %f3;
	add.s64 	%rd12, %rd8, %rd11;
	ld.global.f32 	%f4, [%rd12];
	add.s64 	%rd13, %rd9, %rd11;
	ld.global.f32 	%f5, [%rd13];
	add.f32 	%f6, %f4, %f5;
	add.s64 	%rd14, %rd10, %rd11;
	st.global.f32 	[%rd14], %f6;
	add.s64 	%rd15, %rd12, %rd11;
	ld.global.f32 	%f7, [%rd15];
	add.s64 	%rd16, %rd13, %rd11;
	ld.global.f32 	%f8, [%rd16];
	add.f32 	%f9, %f7, %f8;
	add.s64 	%rd17, %rd14, %rd11;
	st.global.f32 	[%rd17], %f9;
	add.s64 	%rd18, %rd15, %rd11;
	ld.global.f32 	%f10, [%rd18];
	add.s64 	%rd19, %rd16, %rd11;
	ld.global.f32 	%f11, [%rd19];
	add.f32 	%f12, %f10, %f11;
	add.s64 	%rd20, %rd17, %rd11;
	st.global.f32 	[%rd20], %f12;
	add.s64 	%rd21, %rd18, %rd11;
	ld.global.f32 	%f13, [%rd21];
	add.s64 	%rd22, %rd19, %rd11;
	ld.global.f32 	%f14, [%rd22];
	add.f32 	%f15, %f13, %f14;
	add.s64 	%rd23, %rd20, %rd11;
	st.global.f32 	[%rd23], %f15;
	add.s64 	%rd24, %rd21, %rd11;
	ld.global.f32 	%f16, [%rd24];
	add.s64 	%rd25, %rd22, %rd11;
	ld.global.f32 	%f17, [%rd25];
	add.f32 	%f18, %f16, %f17;
	add.s64 	%rd26, %rd23, %rd11;
	st.global.f32 	[%rd26], %f18;
	add.s64 	%rd27, %rd24, %rd11;
	ld.global.f32 	%f19, [%rd27];
	add.s64 	%rd28, %rd25, %rd11;
	ld.global.f32 	%f20, [%rd28];
	add.f32 	%f21, %f19, %f20;
	add.s64 	%rd29, %rd26, %rd11;
	st.global.f32 	[%rd29], %f21;
	add.s64 	%rd30, %rd27, %rd11;
	ld.global.f32 	%f22, [%rd30];
	add.s64 	%rd31, %rd28, %rd11;
	ld.global.f32 	%f23, [%rd31];
	add.f32 	%f24, %f22, %f23;
	add.s64 	%rd32, %rd29, %rd11;
	st.global.f32 	[%rd32], %f24;
	add.s64 	%rd33, %rd30, %rd11;
	ld.global.f32 	%f25, [%rd33];
	add.s64 	%rd34, %rd31, %rd11;
	ld.global.f32 	%f26, [%rd34];
	add.f32 	%f27, %f25, %f26;
	add.s64 	%rd35, %rd32, %rd11;
	st.global.f32 	[%rd35], %f27;
	add.s64 	%rd36, %rd33, %rd11;
	ld.global.f32 	%f28, [%rd36];
	add.s64 	%rd37, %rd34, %rd11;
	ld.global.f32 	%f29, [%rd37];
	add.f32 	%f30, %f28, %f29;
	add.s64 	%rd38, %rd35, %rd11;
	st.global.f32 	[%rd38], %f30;
	add.s64 	%rd39, %rd36, %rd11;
	ld.global.f32 	%f31, [%rd39];
	add.s64 	%rd40, %rd37, %rd11;
	ld.global.f32 	%f32, [%rd40];
	add.f32 	%f33, %f31, %f32;
	add.s64 	%rd41, %rd38, %rd11;
	st.global.f32 	[%rd41], %f33;
	add.s64 	%rd42, %rd39, %rd11;
	ld.global.f32 	%f34, [%rd42];
	add.s64 	%rd43, %rd40, %rd11;
	ld.global.f32 	%f35, [%rd43];
	add.f32 	%f36, %f34, %f35;
	add.s64 	%rd44, %rd41, %rd11;
	st.global.f32 	[%rd44], %f36;
	add.s64 	%rd45, %rd42, %rd11;
	ld.global.f32 	%f37, [%rd45];
	add.s64 	%rd46, %rd43, %rd11;
	ld.global.f32 	%f38, [%rd46];
	add.f32 	%f39, %f37, %f38;
	add.s64 	%rd47, %rd44, %rd11;
	st.global.f32 	[%rd47], %f39;
	add.s64 	%rd48, %rd45, %rd11;
	ld.global.f32 	%f40, [%rd48];
	add.s64 	%rd49, %rd46, %rd11;
	ld.global.f32 	%f41, [%rd49];
	add.f32 	%f42, %f40, %f41;
	add.s64 	%rd50, %rd47, %rd11;
	st.global.f32 	[%rd50], %f42;
	add.s64 	%rd51, %rd48, %rd11;
	ld.global.f32 	%f43, [%rd51];
	add.s64 	%rd52, %rd49, %rd11;
	ld.global.f32 	%f44, [%rd52];
	add.f32 	%f45, %f43, %f44;
	add.s64 	%rd53, %rd50, %rd11;
	st.global.f32 	[%rd53], %f45;
	add.s64 	%rd54, %rd51, %rd11;
	ld.global.f32 	%f46, [%rd54];
	add.s64 	%rd55, %rd52, %rd11;
	ld.global.f32 	%f47, [%rd55];
	add.f32 	%f48, %f46, %f47;
	add.s64 	%rd56, %rd53, %rd11;
	st.global.f32 	[%rd56], %f48;
	add.s32 	%r31, %r31, %r3;
	add.s32 	%r29, %r29, 16;
	setp.ne.s32 	%p5, %r29, 0;
	@%p5 bra 	$L__BB2_3;
$L__BB2_4:
	setp.eq.s32 	%p6, %r2, 0;
	@%p6 bra 	$L__BB2_13;
	and.b32  	%r10, %r21, 7;
	setp.lt.u32 	%p7, %r2, 8;
	@%p7 bra 	$L__BB2_7;
	mul.wide.s32 	%rd57, %r31, 4;
	add.s64 	%rd58, %rd3, %rd57;
	ld.global.f32 	%f49, [%rd58];
	add.s64 	%rd59, %rd2, %rd57;
	ld.global.f32 	%f50, [%rd59];
	add.f32 	%f51, %f49, %f50;
	add.s64 	%rd60, %rd1, %rd57;
	st.global.f32 	[%rd60], %f51;
	mul.wide.u32 	%rd61, %r21, 4;
	add.s64 	%rd62, %rd58, %rd61;
	ld.global.f32 	%f52, [%rd62];
	add.s64 	%rd63, %rd59, %rd61;
	ld.global.f32 	%f53, [%rd63];
	add.f32 	%f54, %f52, %f53;
	add.s64 	%rd64, %rd60, %rd61;
	st.global.f32 	[%rd64], %f54;
	add.s64 	%rd65, %rd62, %rd61;
	ld.global.f32 	%f55, [%rd65];
	add.s64 	%rd66, %rd63, %rd61;
	ld.global.f32 	%f56, [%rd66];
	add.f32 	%f57, %f55, %f56;
	add.s64 	%rd67, %rd64, %rd61;
	st.global.f32 	[%rd67], %f57;
	add.s64 	%rd68, %rd65, %rd61;
	ld.global.f32 	%f58, [%rd68];
	add.s64 	%rd69, %rd66, %rd61;
	ld.global.f32 	%f59, [%rd69];
	add.f32 	%f60, %f58, %f59;
	add.s64 	%rd70, %rd67, %rd61;
	st.global.f32 	[%rd70], %f60;
	add.s64 	%rd71, %rd68, %rd61;
	ld.global.f32 	%f61, [%rd71];
	add.s64 	%rd72, %rd69, %rd61;
	ld.global.f32 	%f62, [%rd72];
	add.f32 	%f63, %f61, %f62;
	add.s64 	%rd73, %rd70, %rd61;
	st.global.f32 	[%rd73], %f63;
	add.s64 	%rd74, %rd71, %rd61;
	ld.global.f32 	%f64, [%rd74];
	add.s64 	%rd75, %rd72, %rd61;
	ld.global.f32 	%f65, [%rd75];
	add.f32 	%f66, %f64, %f65;
	add.s64 	%rd76, %rd73, %rd61;
	st.global.f32 	[%rd76], %f66;
	add.s64 	%rd77, %rd74, %rd61;
	ld.global.f32 	%f67, [%rd77];
	add.s64 	%rd78, %rd75, %rd61;
	ld.global.f32 	%f68, [%rd78];
	add.f32 	%f69, %f67, %f68;
	add.s64 	%rd79, %rd76, %rd61;
	st.global.f32 	[%rd79], %f69;
	add.s64 	%rd80, %rd77, %rd61;
	ld.global.f32 	%f70, [%rd80];
	add.s64 	%rd81, %rd78, %rd61;
	ld.global.f32 	%f71, [%rd81];
	add.f32 	%f72, %f70, %f71;
	add.s64 	%rd82, %rd79, %rd61;
	st.global.f32 	[%rd82], %f72;
	shl.b32 	%r27, %r21, 3;
	add.s32 	%r31, %r27, %r31;
$L__BB2_7:
	setp.eq.s32 	%p8, %r10, 0;
	@%p8 bra 	$L__BB2_13;
	and.b32  	%r13, %r21, 3;
	setp.lt.u32 	%p9, %r10, 4;
	@%p9 bra 	$L__BB2_10;
	mul.wide.s32 	%rd83, %r31, 4;
	add.s64 	%rd84, %rd3, %rd83;
	ld.global.f32 	%f73, [%rd84];
	add.s64 	%rd85, %rd2, %rd83;
	ld.global.f32 	%f74, [%rd85];
	add.f32 	%f75, %f73, %f74;
	add.s64 	%rd86, %rd1, %rd83;
	st.global.f32 	[%rd86], %f75;
	mul.wide.u32 	%rd87, %r21, 4;
	add.s64 	%rd88, %rd84, %rd87;
	ld.global.f32 	%f76, [%rd88];
	add.s64 	%rd89, %rd85, %rd87;
	ld.global.f32 	%f77, [%rd89];
	add.f32 	%f78, %f76, %f77;
	add.s64 	%rd90, %rd86, %rd87;
	st.global.f32 	[%rd90], %f78;
	add.s64 	%rd91, %rd88, %rd87;
	ld.global.f32 	%f79, [%rd91];
	add.s64 	%rd92, %rd89, %rd87;
	ld.global.f32 	%f80, [%rd92];
	add.f32 	%f81, %f79, %f80;
	add.s64 	%rd93, %rd90, %rd87;
	st.global.f32 	[%rd93], %f81;
	add.s64 	%rd94, %rd91, %rd87;
	ld.global.f32 	%f82, [%rd94];
	add.s64 	%rd95, %rd92, %rd87;
	ld.global.f32 	%f83, [%rd95];
	add.f32 	%f84, %f82, %f83;
	add.s64 	%rd96, %rd93, %rd87;
	st.global.f32 	[%rd96], %f84;
	shl.b32 	%r28, %r21, 2;
	add.s32 	%r31, %r28, %r31;
$L__BB2_10:
	setp.eq.s32 	%p10, %r13, 0;
	@%p10 bra 	$L__BB2_13;
	neg.s32 	%r34, %r13;
$L__BB2_12:
	.pragma "nounroll";
	mul.wide.s32 	%rd97, %r31, 4;
	add.s64 	%rd98, %rd1, %rd97;
	add.s64 	%rd99, %rd2, %rd97;
	add.s64 	%rd100, %rd3, %rd97;
	ld.global.f32 	%f85, [%rd100];
	ld.global.f32 	%f86, [%rd99];
	add.f32 	%f87, %f85, %f86;
	st.global.f32 	[%rd98], %f87;
	add.s32 	%r31, %r31, %r21;
	add.s32 	%r34, %r34, 1;
	setp.ne.s32 	%p11, %r34, 0;
	@%p11 bra 	$L__BB2_12;
$L__BB2_13:
	ret;

}


// ===== COMPILED SASS (sm_100) =====

	.target	sm_100

	.elftype	@"ET_EXEC"


//--------------------- .note.nv.tkinfo           --------------------------
	.section	.note.nv.tkinfo,"",@"SHT_NOTE"
	.sectionflags	@"SHF_NOTE_NV_TKINFO"
	.tkinfo
        /*0018*/ 	.word	0x00000002
        /*0030*/ 	.string	""
        /*0030*/ 	.string	"ptxas"
        /*0030*/ 	.string	"Cuda compilation tools, release 13.0, V13.0.88"
        /*0030*/ 	.string	"Build cuda_13.0.r13.0/compiler.36424714_0"
        /*0030*/ 	.string	"-arch sm_100 -m 64 "



//--------------------- .note.nv.cuinfo           --------------------------
	.section	.note.nv.cuinfo,"",@"SHT_NOTE"
	.sectionflags	@"SHF_NOTE_NV_CUINFO"
        /*0018*/ 	.short	0x0002
        /*001a*/ 	.short	0x0064
        /*001c*/ 	.short	0x0082
	.zero		2


//--------------------- .nv.info                  --------------------------
	.section	.nv.info,"",@"SHT_CUDA_INFO"
	.align	4


	//----- nvinfo : EIATTR_REGCOUNT
	.align		4
        /*0000*/ 	.byte	0x04, 0x2f
        /*0002*/ 	.short	(.L_1 - .L_0)
	.align		4
.L_0:
        /*0004*/ 	.word	index@(_Z14sum_mat_kernelPfS_S_i)
        /*0008*/ 	.word	0x0000000c


	//----- nvinfo : EIATTR_FRAME_SIZE
	.align		4
.L_1:
        /*000c*/ 	.byte	0x04, 0x11
        /*000e*/ 	.short	(.L_3 - .L_2)
	.align		4
.L_2:
        /*0010*/ 	.word	index@(_Z14sum_mat_kernelPfS_S_i)
        /*0014*/ 	.word	0x00000000


	//----- nvinfo : EIATTR_REGCOUNT
	.align		4
.L_3:
        /*0018*/ 	.byte	0x04, 0x2f
        /*001a*/ 	.short	(.L_5 - .L_4)
	.align		4
.L_4:
        /*001c*/ 	.word	index@(_Z18sum_mat_row_kernelPfS_S_i)
        /*0020*/ 	.word	0x00000012


	//----- nvinfo : EIATTR_FRAME_SIZE
	.align		4
.L_5:
        /*0024*/ 	.byte	0x04, 0x11
        /*0026*/ 	.short	(.L_7 - .L_6)
	.align		4
.L_6:
        /*0028*/ 	.word	index@(_Z18sum_mat_row_kernelPfS_S_i)
        /*002c*/ 	.word	0x00000000


	//----- nvinfo : EIATTR_REGCOUNT
	.align		4
.L_7:
        /*0030*/ 	.byte	0x04, 0x2f
        /*0032*/ 	.short	(.L_9 - .L_8)
	.align		4
.L_8:
        /*0034*/ 	.word	index@(_Z18sum_mat_col_kernelPfS_S_i)
        /*0038*/ 	.word	0x0000001c


	//----- nvinfo : EIATTR_FRAME_SIZE
	.align		4
.L_9:
        /*003c*/ 	.byte	0x04, 0x11
        /*003e*/ 	.short	(.L_11 - .L_10)
	.align		4
.L_10:
        /*0040*/ 	.word	index@(_Z18sum_mat_col_kernelPfS_S_i)
        /*0044*/ 	.word	0x00000000


	//----- nvinfo : EIATTR_MIN_STACK_SIZE
	.align		4
.L_11:
        /*0048*/ 	.byte	0x04, 0x12
        /*004a*/ 	.short	(.L_13 - .L_12)
	.align		4
.L_12:
        /*004c*/ 	.word	index@(_Z18sum_mat_col_kernelPfS_S_i)
        /*0050*/ 	.word	0x00000000


	//----- nvinfo : EIATTR_MIN_STACK_SIZE
	.align		4
.L_13:
        /*0054*/ 	.byte	0x04, 0x12
        /*0056*/ 	.short	(.L_15 - .L_14)
	.align		4
.L_14:
        /*0058*/ 	.word	index@(_Z18sum_mat_row_kernelPfS_S_i)
        /*005c*/ 	.word	0x00000000


	//----- nvinfo : EIATTR_MIN_STACK_SIZE
	.align		4
.L_15:
        /*0060*/ 	.byte	0x04, 0x12
        /*0062*/ 	.short	(.L_17 - .L_16)
	.align		4
.L_16:
        /*0064*/ 	.word	index@(_Z14sum_mat_kernelPfS_S_i)
        /*0068*/ 	.word	0x00000000
.L_17:


//--------------------- .nv.compat                --------------------------
	.section	.nv.compat,"",@"SHT_CUDA_COMPAT_INFO"
	.align	4
        /*0000*/ 	.byte	0x02, 0x09, 0x00, 0x00, 0x02, 0x02, 0x01, 0x00, 0x02, 0x05, 0x05, 0x00, 0x03, 0x07, 0x01, 0x01
        /*0010*/ 	.byte	0x02, 0x03, 0x00, 0x00, 0x02, 0x06, 0x01, 0x00, 0x04, 0x0b, 0x08, 0x00, 0x09, 0x00, 0x00, 0x00
        /*0020*/ 	.byte	0x00, 0x00, 0x00, 0x00


//--------------------- .nv.info._Z18sum_mat_col_kernelPfS_S_i --------------------------
	.section	.nv.info._Z18sum_mat_col_kernelPfS_S_i,"",@"SHT_CUDA_INFO"
	.sectionflags	@""
	.align	4


	//----- nvinfo : EIATTR_CUDA_API_VERSION
	.align		4
        /*0000*/ 	.byte	0x04, 0x37
        /*0002*/ 	.short	(.L_19 - .L_18)
.L_18:
        /*0004*/ 	.word	0x00000082


	//----- nvinfo : EIATTR_KPARAM_INFO
	.align		4
.L_19:
        /*0008*/ 	.byte	0x04, 0x17
        /*000a*/ 	.short	(.L_21 - .L_20)
.L_20:
        /*000c*/ 	.word	0x00000000
        /*0010*/ 	.short	0x0003
        /*0012*/ 	.short	0x0018
        /*0014*/ 	.byte	0x00, 0xf0, 0x11, 0x00


	//----- nvinfo : EIATTR_KPARAM_INFO
	.align		4
.L_21:
        /*0018*/ 	.byte	0x04, 0x17
        /*001a*/ 	.short	(.L_23 - .L_22)
.L_22:
        /*001c*/ 	.word	0x00000000
        /*0020*/ 	.short	0x0002
        /*0022*/ 	.short	0x0010
        /*0024*/ 	.byte	0x00, 0xf5, 0x21, 0x00


	//----- nvinfo : EIATTR_KPARAM_INFO
	.align		4
.L_23:
        /*0028*/ 	.byte	0x04, 0x17
        /*002a*/ 	.short	(.L_25 - .L_24)
.L_24:
        /*002c*/ 	.word	0x00000000
        /*0030*/ 	.short	0x0001
        /*0032*/ 	.short	0x0008
        /*0034*/ 	.byte	0x00, 0xf5, 0x21, 0x00


	//----- nvinfo : EIATTR_KPARAM_INFO
	.align		4
.L_25:
        /*0038*/ 	.byte	0x04, 0x17
        /*003a*/ 	.short	(.L_27 - .L_26)
.L_26:
        /*003c*/ 	.word	0x00000000
        /*0040*/ 	.short	0x0000
        /*0042*/ 	.short	0x0000
        /*0044*/ 	.byte	0x00, 0xf5, 0x21, 0x00


	//----- nvinfo : EIATTR_SPARSE_MMA_MASK
	.align		4
.L_27:
        /*0048*/ 	.byte	0x03, 0x50
        /*004a*/ 	.short	0x0000


	//----- nvinfo : EIATTR_MAXREG_COUNT
	.align		4
        /*004c*/ 	.byte	0x03, 0x1b
        /*004e*/ 	.short	0x00ff


	//----- nvinfo : EIATTR_MERCURY_ISA_VERSION
	.align		4
        /*0050*/ 	.byte	0x03, 0x5f
        /*0052*/ 	.short	0x0101


	//----- nvinfo : EIATTR_VRC_CTA_INIT_COUNT
	.align		4
        /*0054*/ 	.byte	0x02, 0x4a
	.zero		1
	.zero		1


	//----- nvinfo : EIATTR_EXIT_INSTR_OFFSETS
	.align		4
        /*0058*/ 	.byte	0x04, 0x1c
        /*005a*/ 	.short	(.L_29 - .L_28)


	//   ....[0]....
.L_28:
        /*005c*/ 	.word	0x00000080


	//   ....[1]....
        /*0060*/ 	.word	0x00000880


	//   ....[2]....
        /*0064*/ 	.word	0x00000c90


	//   ....[3]....
        /*0068*/ 	.word	0x00000ee0


	//   ....[4]....
        /*006c*/ 	.word	0x00000fe0


	//----- nvinfo : EIATTR_CBANK_PARAM_SIZE
	.align		4
.L_29:
        /*0070*/ 	.byte	0x03, 0x19
        /*0072*/ 	.short	0x001c


	//----- nvinfo : EIATTR_PARAM_CBANK
	.align		4
        /*0074*/ 	.byte	0x04, 0x0a
        /*0076*/ 	.short	(.L_31 - .L_30)
	.align		4
.L_30:
        /*0078*/ 	.word	index@(.nv.constant0._Z18sum_mat_col_kernelPfS_S_i)
        /*007c*/ 	.short	0x0380
        /*007e*/ 	.short	0x001c


	//----- nvinfo : EIATTR_SW_WAR
	.align		4
.L_31:
        /*0080*/ 	.byte	0x04, 0x36
        /*0082*/ 	.short	(.L_33 - .L_32)
.L_32:
        /*0084*/ 	.word	0x00000008
.L_33:


//--------------------- .nv.info._Z18sum_mat_row_kernelPfS_S_i --------------------------
	.section	.nv.info._Z18sum_mat_row_kernelPfS_S_i,"",@"SHT_CUDA_INFO"
	.sectionflags	@""
	.align	4


	//----- nvinfo : EIATTR_CUDA_API_VERSION
	.align		4
        /*0000*/ 	.byte	0x04, 0x37
        /*0002*/ 	.short	(.L_35 - .L_34)
.L_34:
        /*0004*/ 	.word	0x00000082


	//----- nvinfo : EIATTR_KPARAM_INFO
	.align		4
.L_35:
        /*0008*/ 	.byte	0x04, 0x17
        /*000a*/ 	.short	(.L_37 - .L_36)
.L_36:
        /*000c*/ 	.word	0x00000000
        /*0010*/ 	.short	0x0003
        /*0012*/ 	.short	0x0018
        /*0014*/ 	.byte	0x00, 0xf0, 0x11, 0x00


	//----- nvinfo : EIATTR_KPARAM_INFO
	.align		4
.L_37:
        /*0018*/ 	.byte	0x04, 0x17
        /*001a*/ 	.short	(.L_39 - .L_38)
.L_38:
        /*001c*/ 	.word	0x00000000
        /*0020*/ 	.short	0x0002
        /*0022*/ 	.short	0x0010
        /*0024*/ 	.byte	0x00, 0xf5, 0x21, 0x00


	//----- nvinfo : EIATTR_KPARAM_INFO
	.align		4
.L_39:
        /*0028*/ 	.byte	0x04, 0x17
        /*002a*/ 	.short	(.L_41 - .L_40)
.L_40:
        /*002c*/ 	.word	0x00000000
        /*0030*/ 	.short	0x0001
        /*0032*/ 	.short	0x0008
        /*0034*/ 	.byte	0x00, 0xf5, 0x21, 0x00


	//----- nvinfo : EIATTR_KPARAM_INFO
	.align		4
.L_41:
        /*0038*/ 	.byte	0x04, 0x17
        /*003a*/ 	.short	(.L_43 - .L_42)
.L_42:
        /*003c*/ 	.word	0x00000000
        /*0040*/ 	.short	0x0000
        /*0042*/ 	.short	0x0000
        /*0044*/ 	.byte	0x00, 0xf5, 0x21, 0x00


	//----- nvinfo : EIATTR_SPARSE_MMA_MASK
	.align		4
.L_43:
        /*0048*/ 	.byte	0x03, 0x50
        /*004a*/ 	.short	0x0000


	//----- nvinfo : EIATTR_MAXREG_COUNT
	.align		4
        /*004c*/ 	.byte	0x03, 0x1b
        /*004e*/ 	.short	0x00ff


	//----- nvinfo : EIATTR_MERCURY_ISA_VERSION
	.align		4
        /*0050*/ 	.byte	0x03, 0x5f
        /*0052*/ 	.short	0x0101


	//----- nvinfo : EIATTR_VRC_CTA_INIT_COUNT
	.align		4
        /*0054*/ 	.byte	0x02, 0x4a
	.zero		1
	.zero		1


	//----- nvinfo : EIATTR_EXIT_INSTR_OFFSETS
	.align		4
        /*0058*/ 	.byte	0x04, 0x1c
        /*005a*/ 	.short	(.L_45 - .L_44)


	//   ....[0]....
.L_44:
        /*005c*/ 	.word	0x00000070


	//   ....[1]....
        /*0060*/ 	.word	0x000006a0


	//   ....[2]....
        /*0064*/ 	.word	0x00000a30


	//   ....[3]....
        /*0068*/ 	.word	0x00000cc0


	//   ....[4]....
        /*006c*/ 	.word	0x00000eb0


	//----- nvinfo : EIATTR_CBANK_PARAM_SIZE
	.align		4
.L_45:
        /*0070*/ 	.byte	0x03, 0x19
        /*0072*/ 	.short	0x001c


	//----- nvinfo : EIATTR_PARAM_CBANK
	.align		4
        /*0074*/ 	.byte	0x04, 0x0a
        /*0076*/ 	.short	(.L_47 - .L_46)
	.align		4
.L_46:
        /*0078*/ 	.word	index@(.nv.constant0._Z18sum_mat_row_kernelPfS_S_i)
        /*007c*/ 	.short	0x0380
        /*007e*/ 	.short	0x001c


	//----- nvinfo : EIATTR_SW_WAR
	.align		4
.L_47:
        /*0080*/ 	.byte	0x04, 0x36
        /*0082*/ 	.short	(.L_49 - .L_48)
.L_48:
        /*0084*/ 	.word	0x00000008
.L_49:


//--------------------- .nv.info._Z14sum_mat_kernelPfS_S_i --------------------------
	.section	.nv.info._Z14sum_mat_kernelPfS_S_i,"",@"SHT_CUDA_INFO"
	.sectionflags	@""
	.align	4


	//----- nvinfo : EIATTR_CUDA_API_VERSION
	.align		4
        /*0000*/ 	.byte	0x04, 0x37
        /*0002*/ 	.short	(.L_51 - .L_50)
.L_50:
        /*0004*/ 	.word	0x00000082


	//----- nvinfo : EIATTR_KPARAM_INFO
	.align		4
.L_51:
        /*0008*/ 	.byte	0x04, 0x17
        /*000a*/ 	.short	(.L_53 - .L_52)
.L_52:
        /*000c*/ 	.word	0x00000000
        /*0010*/ 	.short	0x0003
        /*0012*/ 	.short	0x0018
        /*0014*/ 	.byte	0x00, 0xf0, 0x11, 0x00


	//----- nvinfo : EIATTR_KPARAM_INFO
	.align		4
.L_53:
        /*0018*/ 	.byte	0x04, 0x17
        /*001a*/ 	.short	(.L_55 - .L_54)
.L_54:
        /*001c*/ 	.word	0x00000000
        /*0020*/ 	.short	0x0002
        /*0022*/ 	.short	0x0010
        /*0024*/ 	.byte	0x00, 0xf5, 0x21, 0x00


	//----- nvinfo : EIATTR_KPARAM_INFO
	.align		4
.L_55:
        /*0028*/ 	.byte	0x04, 0x17
        /*002a*/ 	.short	(.L_57 - .L_56)
.L_56:
        /*002c*/ 	.word	0x00000000
        /*0030*/ 	.short	0x0001
        /*0032*/ 	.short	0x0008
        /*0034*/ 	.byte	0x00, 0xf5, 0x21, 0x00


	//----- nvinfo : EIATTR_KPARAM_INFO
	.align		4
.L_57:
        /*0038*/ 	.byte	0x04, 0x17
        /*003a*/ 	.short	(.L_59 - .L_58)
.L_58:
        /*003c*/ 	.word	0x00000000
        /*0040*/ 	.short	0x0000
        /*0042*/ 	.short	0x0000
        /*0044*/ 	.byte	0x00, 0xf5, 0x21, 0x00


	//----- nvinfo : EIATTR_SPARSE_MMA_MASK
	.align		4
.L_59:
        /*0048*/ 	.byte	0x03, 0x50
        /*004a*/ 	.short	0x0000


	//----- nvinfo : EIATTR_MAXREG_COUNT
	.align		4
        /*004c*/ 	.byte	0x03, 0x1b
        /*004e*/ 	.short	0x00ff


	//----- nvinfo : EIATTR_MERCURY_ISA_VERSION
	.align		4
        /*0050*/ 	.byte	0x03, 0x5f
        /*0052*/ 	.short	0x0101


	//----- nvinfo : EIATTR_VRC_CTA_INIT_COUNT
	.align		4
        /*0054*/ 	.byte	0x02, 0x4a
	.zero		1
	.zero		1


	//----- nvinfo : EIATTR_EXIT_INSTR_OFFSETS
	.align		4
        /*0058*/ 	.byte	0x04, 0x1c
        /*005a*/ 	.short	(.L_61 - .L_60)


	//   ....[0]....
.L_60:
        /*005c*/ 	.word	0x000000c0


	//   ....[1]....
        /*0060*/ 	.word	0x00000190


	//----- nvinfo : EIATTR_CBANK_PARAM_SIZE
	.align		4
.L_61:
        /*0064*/ 	.byte	0x03, 0x19
        /*0066*/ 	.short	0x001c


	//----- nvinfo : EIATTR_PARAM_CBANK
	.align		4
        /*0068*/ 	.byte	0x04, 0x0a
        /*006a*/ 	.short	(.L_63 - .L_62)
	.align		4
.L_62:
        /*006c*/ 	.word	index@(.nv.constant0._Z14sum_mat_kernelPfS_S_i)
        /*0070*/ 	.short	0x0380
        /*0072*/ 	.short	0x001c


	//----- nvinfo : EIATTR_SW_WAR
	.align		4
.L_63:
        /*0074*/ 	.byte	0x04, 0x36
        /*0076*/ 	.short	(.L_65 - .L_64)
.L_64:
        /*0078*/ 	.word	0x00000008
.L_65:


//--------------------- .nv.callgraph             --------------------------
	.section	.nv.callgraph,"",@"SHT_CUDA_CALLGRAPH"
	.align	4
	.sectionentsize	8
	.align		4
        /*0000*/ 	.word	0x00000000
	.align		4
        /*0004*/ 	.word	0xffffffff
	.align		4
        /*0008*/ 	.word	0x00000000
	.align		4
        /*000c*/ 	.word	0xfffffffe
	.align		4
        /*0010*/ 	.word	0x00000000
	.align		4
        /*0014*/ 	.word	0xfffffffd
	.align		4
        /*0018*/ 	.word	0x00000000
	.align		4
        /*001c*/ 	.word	0xfffffffc


//--------------------- .text._Z18sum_mat_col_kernelPfS_S_i --------------------------
	.section	.text._Z18sum_mat_col_kernelPfS_S_i,"ax",@progbits
	.align	128
        .global         _Z18sum_mat_col_kernelPfS_S_i
        .type           _Z18sum_mat_col_kernelPfS_S_i,@function
        .size           _Z18sum_mat_col_kernelPfS_S_i,(.L_x_13 - _Z18sum_mat_col_kernelPfS_S_i)
        .other          _Z18sum_mat_col_kernelPfS_S_i,@"STO_CUDA_ENTRY STV_DEFAULT"
_Z18sum_mat_col_kernelPfS_S_i:
.text._Z18sum_mat_col_kernelPfS_S_i:
[----:B------:R-:W-:Y:S01]  /*0000*/  LDC R1, c[0x0][0x37c] ;  /* 0x0000df00ff017b82 */ /* 0x000fe20000000800 */
[----:B------:R-:W0:Y:S07]  /*0010*/  S2R R3, SR_TID.X ;  /* 0x0000000000037919 */ /* 0x000e2e0000002100 */
[----:B------:R-:W1:Y:S01]  /*0020*/  LDC R0, c[0x0][0x398] ;  /* 0x0000e600ff007b82 */ /* 0x000e620000000800 */
[----:B------:R-:W0:Y:S01]  /*0030*/  LDCU UR4, c[0x0][0x360] ;  /* 0x00006c00ff0477ac */ /* 0x000e220008000800 */
[----:B------:R-:W0:Y:S01]  /*0040*/  S2R R2, SR_CTAID.X ;  /* 0x0000000000027919 */ /* 0x000e220000002500 */
[----:B-1----:R-:W-:Y:S01]  /*0050*/  ISETP.GE.AND P0, PT, R0, 0x1, PT ;  /* 0x000000010000780c */ /* 0x002fe20003f06270 */
[----:B0-----:R-:W-:-:S05]  /*0060*/  IMAD R3, R2, UR4, R3 ;  /* 0x0000000402037c24 */ /* 0x001fca000f8e0203 */
[----:B------:R-:W-:-:S13]  /*0070*/  ISETP.GE.OR P0, PT, R3, R0, !P0 ;  /* 0x000000000300720c */ /* 0x000fda0004706670 */
[----:B------:R-:W-:Y:S05]  /*0080*/  @P0 EXIT ;  /* 0x000000000000094d */ /* 0x000fea0003800000 */
[C---:B------:R-:W-:Y:S01]  /*0090*/  IADD3 R2, PT, PT, R0.reuse, -0x1, RZ ;  /* 0xffffffff00027810 */ /* 0x040fe20007ffe0ff */
[----:B------:R-:W0:Y:S01]  /*00a0*/  LDCU.64 UR4, c[0x0][0x358] ;  /* 0x00006b00ff0477ac */ /* 0x000e220008000a00 */
[----:B------:R-:W-:Y:S02]  /*00b0*/  LOP3.LUT R18, R0, 0xf, RZ, 0xc0, !PT ;  /* 0x0000000f00127812 */ /* 0x000fe400078ec0ff */
[----:B------:R-:W-:Y:S02]  /*00c0*/  ISETP.GE.U32.AND P1, PT, R2, 0xf, PT ;  /* 0x0000000f0200780c */ /* 0x000fe40003f26070 */
[----:B------:R-:W-:-:S11]  /*00d0*/  ISETP.NE.AND P0, PT, R18, RZ, PT ;  /* 0x000000ff1200720c */ /* 0x000fd60003f05270 */
[----:B------:R-:W-:Y:S05]  /*00e0*/  @!P1 BRA `(.L_x_0) ;  /* 0x0000000400e49947 */ /* 0x000fea0003800000 */
[----:B------:R-:W-:-:S04]  /*00f0*/  LOP3.LUT R2, R0, 0x7ffffff0, RZ, 0xc0, !PT ;  /* 0x7ffffff000027812 */ /* 0x000fc800078ec0ff */
[----:B------:R-:W-:-:S07]  /*0100*/  IADD3 R2, PT, PT, -R2, RZ, RZ ;  /* 0x000000ff02027210 */ /* 0x000fce0007ffe1ff */
.L_x_1:
[----:B------:R-:W1:Y:S08]  /*0110*/  LDC.64 R4, c[0x0][0x380] ;  /* 0x0000e000ff047b82 */ /* 0x000e700000000a00 */
[----:B------:R-:W2:Y:S08]  /*0120*/  LDC.64 R6, c[0x0][0x388] ;  /* 0x0000e200ff067b82 */ /* 0x000eb00000000a00 */
[----:B---3--:R-:W3:Y:S01]  /*0130*/  LDC.64 R8, c[0x0][0x390] ;  /* 0x0000e400ff087b82 */ /* 0x008ee20000000a00 */
[----:B-1----:R-:W-:-:S05]  /*0140*/  IMAD.WIDE R4, R3, 0x4, R4 ;  /* 0x0000000403047825 */ /* 0x002fca00078e0204 */
[----:B0-----:R-:W4:Y:S01]  /*0150*/  LDG.E R10, desc[UR4][R4.64] ;  /* 0x00000004040a7981 */ /* 0x001f22000c1e1900 */
[----:B--2---:R-:W-:-:S05]  /*0160*/  IMAD.WIDE R6, R3, 0x4, R6 ;  /* 0x0000000403067825 */ /* 0x004fca00078e0206 */
[----:B------:R-:W4:Y:S01]  /*0170*/  LDG.E R11, desc[UR4][R6.64] ;  /* 0x00000004060b7981 */ /* 0x000f22000c1e1900 */
[----:B------:R-:W-:-:S04]  /*0180*/  IMAD.WIDE.U32 R12, R0, 0x4, R6 ;  /* 0x00000004000c7825 */ /* 0x000fc800078e0006 */
[----:B---3--:R-:W-:-:S04]  /*0190*/  IMAD.WIDE R8, R3, 0x4, R8 ;  /* 0x0000000403087825 */ /* 0x008fc800078e0208 */
[----:B----4-:R-:W-:Y:S01]  /*01a0*/  FADD R19, R10, R11 ;  /* 0x0000000b0a137221 */ /* 0x010fe20000000000 */
[----:B------:R-:W-:-:S04]  /*01b0*/  IMAD.WIDE.U32 R10, R0, 0x4, R4 ;  /* 0x00000004000a7825 */ /* 0x000fc800078e0004 */
[----:B------:R0:W-:Y:S04]  /*01c0*/  STG.E desc[UR4][R8.64], R19 ;  /* 0x0000001308007986 */ /* 0x0001e8000c101904 */
[----:B------:R-:W2:Y:S04]  /*01d0*/  LDG.E R16, desc[UR4][R10.64] ;  /* 0x000000040a107981 */ /* 0x000ea8000c1e1900 */
[----:B------:R-:W2:Y:S01]  /*01e0*/  LDG.E R17, desc[UR4][R12.64] ;  /* 0x000000040c117981 */ /* 0x000ea2000c1e1900 */
[----:B------:R-:W-:-:S04]  /*01f0*/  IMAD.WIDE.U32 R14, R0, 0x4, R8 ;  /* 0x00000004000e7825 */ /* 0x000fc800078e0008 */
[----:B------:R-:W-:-:S04]  /*0200*/  IMAD.WIDE.U32 R4, R0, 0x4, R10 ;  /* 0x0000000400047825 */ /* 0x000fc800078e000a */
[----:B------:R-:W-:-:S04]  /*0210*/  IMAD.WIDE.U32 R6, R0, 0x4, R12 ;  /* 0x0000000400067825 */ /* 0x000fc800078e000c */
[----:B--2---:R-:W-:-:S05]  /*0220*/  FADD R21, R16, R17 ;  /* 0x0000001110157221 */ /* 0x004fca0000000000 */
[----:B------:R1:W-:Y:S04]  /*0230*/  STG.E desc[UR4][R14.64], R21 ;  /* 0x000000150e007986 */ /* 0x0003e8000c101904 */
[----:B------:R-:W2:Y:S04]  /*0240*/  LDG.E R20, desc[UR4][R4.64] ;  /* 0x0000000404147981 */ /* 0x000ea8000c1e1900 */
[----:B------:R-:W2:Y:S01]  /*0250*/  LDG.E R23, desc[UR4][R6.64] ;  /* 0x0000000406177981 */ /* 0x000ea2000c1e1900 */
[----:B------:R-:W-:-:S04]  /*0260*/  IMAD.WIDE.U32 R16, R0, 0x4, R14 ;  /* 0x0000000400107825 */ /* 0x000fc800078e000e */
[----:B0-----:R-:W-:-:S04]  /*0270*/  IMAD.WIDE.U32 R8, R0, 0x4, R4 ;  /* 0x0000000400087825 */ /* 0x001fc800078e0004 */
[----:B------:R-:W-:-:S04]  /*0280*/  IMAD.WIDE.U32 R10, R0, 0x4, R6 ;  /* 0x00000004000a7825 */ /* 0x000fc800078e0006 */
[----:B--2---:R-:W-:-:S05]  /*0290*/  FADD R23, R20, R23 ;  /* 0x0000001714177221 */ /* 0x004fca0000000000 */
        /* <DEDUP_REMOVED lines=8> */
[----:B------:R-:W3:Y:S04]  /*0320*/  LDG.E R20, desc[UR4][R4.64] ;  /* 0x0000000404147981 */ /* 0x000ee8000c1e1900 */
[----:B-1----:R-:W3:Y:S01]  /*0330*/  LDG.E R21, desc[UR4][R6.64] ;  /* 0x0000000406157981 */ /* 0x002ee2000c1e1900 */
[----:B------:R-:W-:-:S04]  /*0340*/  IMAD.WIDE.U32 R14, R0, 0x4, R12 ;  /* 0x00000004000e7825 */ /* 0x000fc800078e000c */
[----:B------:R-:W-:-:S04]  /*0350*/  IMAD.WIDE.U32 R8, R0, 0x4, R4 ;  /* 0x0000000400087825 */ /* 0x000fc800078e0004 */
[----:B------:R-:W-:-:S04]  /*0360*/  IMAD.WIDE.U32 R10, R0, 0x4, R6 ;  /* 0x00000004000a7825 */ /* 0x000fc800078e0006 */
[----:B---3--:R-:W-:-:S05]  /*0370*/  FADD R21, R20, R21 ;  /* 0x0000001514157221 */ /* 0x008fca0000000000 */
[----:B------:R1:W-:Y:S04]  /*0380*/  STG.E desc[UR4][R14.64], R21 ;  /* 0x000000150e007986 */ /* 0x0003e8000c101904 */
[----:B------:R-:W3:Y:S04]  /*0390*/  LDG.E R20, desc[UR4][R8.64] ;  /* 0x0000000408147981 */ /* 0x000ee8000c1e1900 */
[----:B0-----:R-:W3:Y:S01]  /*03a0*/  LDG.E R23, desc[UR4][R10.64] ;  /* 0x000000040a177981 */ /* 0x001ee2000c1e1900 */
[----:B------:R-:W-:-:S04]  /*03b0*/  IMAD.WIDE.U32 R16, R0, 0x4, R14 ;  /* 0x0000000400107825 */ /* 0x000fc800078e000e */
[----:B------:R-:W-:-:S04]  /*03c0*/  IMAD.WIDE.U32 R4, R0, 0x4, R8 ;  /* 0x0000000400047825 */ /* 0x000fc800078e0008 */
[----:B------:R-:W-:-:S04]  /*03d0*/  IMAD.WIDE.U32 R6, R0, 0x4, R10 ;  /* 0x0000000400067825 */ /* 0x000fc800078e000a */
[----:B---3--:R-:W-:-:S05]  /*03e0*/  FADD R23, R20, R23 ;  /* 0x0000001714177221 */ /* 0x008fca0000000000 */
[----:B------:R0:W-:Y:S04]  /*03f0*/  STG.E desc[UR4][R16.64], R23 ;  /* 0x0000001710007986 */ /* 0x0001e8000c101904 */
[----:B--2---:R-:W2:Y:S04]  /*0400*/  LDG.E R19, desc[UR4][R4.64] ;  /* 0x0000000404137981 */ /* 0x004ea8000c1e1900 */
        /* <DEDUP_REMOVED lines=62> */
[----:B------:R-:W1:Y:S04]  /*07f0*/  LDG.E R8, desc[UR4][R8.64] ;  /* 0x0000000408087981 */ /* 0x000e68000c1e1900 */
[----:B------:R-:W1:Y:S01]  /*0800*/  LDG.E R11, desc[UR4][R10.64] ;  /* 0x000000040a0b7981 */ /* 0x000e62000c1e1900 */
[----:B------:R-:W-:-:S04]  /*0810*/  IADD3 R2, PT, PT, R2, 0x10, RZ ;  /* 0x0000001002027810 */ /* 0x000fc80007ffe0ff */
[----:B------:R-:W-:Y:S01]  /*0820*/  ISETP.NE.AND P1, PT, R2, RZ, PT ;  /* 0x000000ff0200720c */ /* 0x000fe20003f25270 */
[C---:B--2---:R-:W-:Y:S01]  /*0830*/  IMAD.WIDE.U32 R12, R0.reuse, 0x4, R16 ;  /* 0x00000004000c7825 */ /* 0x044fe200078e0010 */
[----:B------:R-:W-:-:S03]  /*0840*/  LEA R3, R0, R3, 0x4 ;  /* 0x0000000300037211 */ /* 0x000fc600078e20ff */
[----:B-1----:R-:W-:-:S05]  /*0850*/  FADD R15, R8, R11 ;  /* 0x0000000b080f7221 */ /* 0x002fca0000000000 */
[----:B------:R3:W-:Y:S03]  /*0860*/  STG.E desc[UR4][R12.64], R15 ;  /* 0x0000000f0c007986 */ /* 0x0007e6000c101904 */
[----:B------:R-:W-:Y:S05]  /*0870*/  @P1 BRA `(.L_x_1) ;  /* 0xfffffff800241947 */ /* 0x000fea000383ffff */
.L_x_0:
[----:B0-----:R-:W-:Y:S05]  /*0880*/  @!P0 EXIT ;  /* 0x000000000000894d */ /* 0x001fea0003800000 */
[----:B------:R-:W-:Y:S02]  /*0890*/  ISETP.GE.U32.AND P0, PT, R18, 0x8, PT ;  /* 0x000000081200780c */ /* 0x000fe40003f06070 */
[----:B------:R-:W-:-:S04]  /*08a0*/  LOP3.LUT R19, R0, 0x7, RZ, 0xc0, !PT ;  /* 0x0000000700137812 */ /* 0x000fc800078ec0ff */
[----:B------:R-:W-:-:S07]  /*08b0*/  ISETP.NE.AND P1, PT, R19, RZ, PT ;  /* 0x000000ff1300720c */ /* 0x000fce0003f25270 */
[----:B------:R-:W-:Y:S06]  /*08c0*/  @!P0 BRA `(.L_x_2) ;  /* 0x0000000000f08947 */ /* 0x000fec0003800000 */
[----:B------:R-:W0:Y:S08]  /*08d0*/  LDC.64 R4, c[0x0][0x380] ;  /* 0x0000e000ff047b82 */ /* 0x000e300000000a00 */
[----:B------:R-:W1:Y:S08]  /*08e0*/  LDC.64 R6, c[0x0][0x388] ;  /* 0x0000e200ff067b82 */ /* 0x000e700000000a00 */
[----:B------:R-:W2:Y:S01]  /*08f0*/  LDC.64 R8, c[0x0][0x390] ;  /* 0x0000e400ff087b82 */ /* 0x000ea20000000a00 */
[----:B0-----:R-:W-:-:S05]  /*0900*/  IMAD.WIDE R4, R3, 0x4, R4 ;  /* 0x0000000403047825 */ /* 0x001fca00078e0204 */
[----:B------:R-:W4:Y:S01]  /*0910*/  LDG.E R2, desc[UR4][R4.64] ;  /* 0x0000000404027981 */ /* 0x000f22000c1e1900 */
[----:B-1----:R-:W-:-:S05]  /*0920*/  IMAD.WIDE R6, R3, 0x4, R6 ;  /* 0x0000000403067825 */ /* 0x002fca00078e0206 */
[----:B------:R-:W4:Y:S01]  /*0930*/  LDG.E R11, desc[UR4][R6.64] ;  /* 0x00000004060b7981 */ /* 0x000f22000c1e1900 */
[----:B---3--:R-:W-:-:S04]  /*0940*/  IMAD.WIDE.U32 R12, R0, 0x4, R6 ;  /* 0x00000004000c7825 */ /* 0x008fc800078e0006 */
[----:B--2---:R-:W-:-:S04]  /*0950*/  IMAD.WIDE R8, R3, 0x4, R8 ;  /* 0x0000000403087825 */ /* 0x004fc800078e0208 */
        /* <DEDUP_REMOVED lines=38> */
[----:B------:R-:W3:Y:S04]  /*0bc0*/  LDG.E R2, desc[UR4][R4.64] ;  /* 0x0000000404027981 */ /* 0x000ee8000c1e1900 */
[----:B--2---:R-:W3:Y:S01]  /*0bd0*/  LDG.E R21, desc[UR4][R6.64] ;  /* 0x0000000406157981 */ /* 0x004ee2000c1e1900 */
[----:B------:R-:W-:-:S04]  /*0be0*/  IMAD.WIDE.U32 R12, R0, 0x4, R16 ;  /* 0x00000004000c7825 */ /* 0x000fc800078e0010 */
[----:B------:R-:W-:-:S04]  /*0bf0*/  IMAD.WIDE.U32 R8, R0, 0x4, R4 ;  /* 0x0000000400087825 */ /* 0x000fc800078e0004 */
[----:B------:R-:W-:-:S04]  /*0c00*/  IMAD.WIDE.U32 R10, R0, 0x4, R6 ;  /* 0x00000004000a7825 */ /* 0x000fc800078e0006 */
[----:B---3--:R-:W-:-:S05]  /*0c10*/  FADD R21, R2, R21 ;  /* 0x0000001502157221 */ /* 0x008fca0000000000 */
[----:B------:R2:W-:Y:S04]  /*0c20*/  STG.E desc[UR4][R12.64], R21 ;  /* 0x000000150c007986 */ /* 0x0005e8000c101904 */
[----:B------:R-:W0:Y:S04]  /*0c30*/  LDG.E R8, desc[UR4][R8.64] ;  /* 0x0000000408087981 */ /* 0x000e28000c1e1900 */
[----:B------:R-:W0:Y:S01]  /*0c40*/  LDG.E R11, desc[UR4][R10.64] ;  /* 0x000000040a0b7981 */ /* 0x000e22000c1e1900 */
[C---:B-1----:R-:W-:Y:S01]  /*0c50*/  IMAD.WIDE.U32 R14, R0.reuse, 0x4, R12 ;  /* 0x00000004000e7825 */ /* 0x042fe200078e000c */
[----:B------:R-:W-:-:S03]  /*0c60*/  LEA R3, R0, R3, 0x3 ;  /* 0x0000000300037211 */ /* 0x000fc600078e18ff */
[----:B0-----:R-:W-:-:S05]  /*0c70*/  FADD R17, R8, R11 ;  /* 0x0000000b08117221 */ /* 0x001fca0000000000 */
[----:B------:R2:W-:Y:S02]  /*0c80*/  STG.E desc[UR4][R14.64], R17 ;  /* 0x000000110e007986 */ /* 0x0005e4000c101904 */
.L_x_2:
[----:B------:R-:W-:Y:S05]  /*0c90*/  @!P1 EXIT ;  /* 0x000000000000994d */ /* 0x000fea0003800000 */
[----:B------:R-:W-:Y:S02]  /*0ca0*/  ISETP.GE.U32.AND P0, PT, R19, 0x4, PT ;  /* 0x000000041300780c */ /* 0x000fe40003f06070 */
[----:B------:R-:W-:-:S04]  /*0cb0*/  LOP3.LUT R2, R0, 0x3, RZ, 0xc0, !PT ;  /* 0x0000000300027812 */ /* 0x000fc800078ec0ff */
[----:B------:R-:W-:-:S07]  /*0cc0*/  ISETP.NE.AND P1, PT, R2, RZ, PT ;  /* 0x000000ff0200720c */ /* 0x000fce0003f25270 */
[----:B------:R-:W-:Y:S06]  /*0cd0*/  @!P0 BRA `(.L_x_3) ;  /* 0x0000000000808947 */ /* 0x000fec0003800000 */
[----:B------:R-:W0:Y:S08]  /*0ce0*/  LDC.64 R4, c[0x0][0x380] ;  /* 0x0000e000ff047b82 */ /* 0x000e300000000a00 */
[----:B------:R-:W1:Y:S08]  /*0cf0*/  LDC.64 R6, c[0x0][0x388] ;  /* 0x0000e200ff067b82 */ /* 0x000e700000000a00 */
[----:B------:R-:W4:Y:S01]  /*0d00*/  LDC.64 R8, c[0x0][0x390] ;  /* 0x0000e400ff087b82 */ /* 0x000f220000000a00 */
[----:B0-----:R-:W-:-:S05]  /*0d10*/  IMAD.WIDE R4, R3, 0x4, R4 ;  /* 0x0000000403047825 */ /* 0x001fca00078e0204 */
[----:B------:R-:W5:Y:S01]  /*0d20*/  LDG.E R10, desc[UR4][R4.64] ;  /* 0x00000004040a7981 */ /* 0x000f62000c1e1900 */
[----:B-1----:R-:W-:-:S05]  /*0d30*/  IMAD.WIDE R6, R3, 0x4, R6 ;  /* 0x0000000403067825 */ /* 0x002fca00078e0206 */
[----:B------:R-:W5:Y:S01]  /*0d40*/  LDG.E R11, desc[UR4][R6.64] ;  /* 0x00000004060b7981 */ /* 0x000f62000c1e1900 */
[----:B--23--:R-:W-:-:S04]  /*0d50*/  IMAD.WIDE.U32 R12, R0, 0x4, R6 ;  /* 0x00000004000c7825 */ /* 0x00cfc800078e0006 */
[----:B----4-:R-:W-:-:S04]  /*0d60*/  IMAD.WIDE R8, R3, 0x4, R8 ;  /* 0x0000000403087825 */ /* 0x010fc800078e0208 */
[----:B-----5:R-:W-:Y:S01]  /*0d70*/  FADD R19, R10, R11 ;  /* 0x0000000b0a137221 */ /* 0x020fe20000000000 */
        /* <DEDUP_REMOVED lines=16> */
[----:B------:R-:W1:Y:S04]  /*0e80*/  LDG.E R8, desc[UR4][R8.64] ;  /* 0x0000000408087981 */ /* 0x000e68000c1e1900 */
[----:B------:R-:W1:Y:S01]  /*0e90*/  LDG.E R11, desc[UR4][R10.64] ;  /* 0x000000040a0b7981 */ /* 0x000e62000c1e1900 */
[C---:B------:R-:W-:Y:S01]  /*0ea0*/  IMAD.WIDE.U32 R12, R0.reuse, 0x4, R16 ;  /* 0x00000004000c7825 */ /* 0x040fe200078e0010 */
[----:B------:R-:W-:-:S03]  /*0eb0*/  LEA R3, R0, R3, 0x2 ;  /* 0x0000000300037211 */ /* 0x000fc600078e10ff */
[----:B-1----:R-:W-:-:S05]  /*0ec0*/  FADD R15, R8, R11 ;  /* 0x0000000b080f7221 */ /* 0x002fca0000000000 */
[----:B------:R0:W-:Y:S02]  /*0ed0*/  STG.E desc[UR4][R12.64], R15 ;  /* 0x0000000f0c007986 */ /* 0x0001e4000c101904 */
.L_x_3:
[----:B------:R-:W-:Y:S05]  /*0ee0*/  @!P1 EXIT ;  /* 0x000000000000994d */ /* 0x000fea0003800000 */
[----:B------:R-:W1:Y:S01]  /*0ef0*/  LDC.64 R4, c[0x0][0x390] ;  /* 0x0000e400ff047b82 */ /* 0x000e620000000a00 */
[----:B------:R-:W-:-:S07]  /*0f00*/  IADD3 R2, PT, PT, -R2, RZ, RZ ;  /* 0x000000ff02027210 */ /* 0x000fce0007ffe1ff */
[----:B0-23--:R-:W0:Y:S08]  /*0f10*/  LDC.64 R12, c[0x0][0x380] ;  /* 0x0000e000ff0c7b82 */ /* 0x00de300000000a00 */
[----:B------:R-:W2:Y:S02]  /*0f20*/  LDC.64 R8, c[0x0][0x388] ;  /* 0x0000e200ff087b82 */ /* 0x000ea40000000a00 */
.L_x_4:
[----:B--2---:R-:W-:-:S04]  /*0f30*/  IMAD.WIDE R10, R3, 0x4, R8 ;  /* 0x00000004030a7825 */ /* 0x004fc800078e0208 */
[C---:B0-----:R-:W-:Y:S02]  /*0f40*/  IMAD.WIDE R14, R3.reuse, 0x4, R12 ;  /* 0x00000004030e7825 */ /* 0x041fe400078e020c */
[----:B------:R-:W2:Y:S04]  /*0f50*/  LDG.E R11, desc[UR4][R10.64] ;  /* 0x000000040a0b7981 */ /* 0x000ea8000c1e1900 */
[----:B------:R-:W2:Y:S01]  /*0f60*/  LDG.E R14, desc[UR4][R14.64] ;  /* 0x000000040e0e7981 */ /* 0x000ea2000c1e1900 */
[----:B------:R-:W-:Y:S01]  /*0f70*/  IADD3 R2, PT, PT, R2, 0x1, RZ ;  /* 0x0000000102027810 */ /* 0x000fe20007ffe0ff */
[C---:B-1-3--:R-:W-:Y:S01]  /*0f80*/  IMAD.WIDE R6, R3.reuse, 0x4, R4 ;  /* 0x0000000403067825 */ /* 0x04afe200078e0204 */
[----:B------:R-:W-:Y:S02]  /*0f90*/  IADD3 R3, PT, PT, R3, R0, RZ ;  /* 0x0000000003037210 */ /* 0x000fe40007ffe0ff */
[----:B------:R-:W-:Y:S01]  /*0fa0*/  ISETP.NE.AND P0, PT, R2, RZ, PT ;  /* 0x000000ff0200720c */ /* 0x000fe20003f05270 */
[----:B--2---:R-:W-:-:S05]  /*0fb0*/  FADD R17, R14, R11 ;  /* 0x0000000b0e117221 */ /* 0x004fca0000000000 */
[----:B------:R3:W-:Y:S07]  /*0fc0*/  STG.E desc[UR4][R6.64], R17 ;  /* 0x0000001106007986 */ /* 0x0007ee000c101904 */
[----:B------:R-:W-:Y:S05]  /*0fd0*/  @P0 BRA `(.L_x_4) ;  /* 0xfffffffc00d40947 */ /* 0x000fea000383ffff */
[----:B------:R-:W-:Y:S05]  /*0fe0*/  EXIT ;  /* 0x000000000000794d */ /* 0x000fea0003800000 */
.L_x_5:
[----:B------:R-:W-:-:S00]  /*0ff0*/  BRA `(.L_x_5) ;  /* 0xfffffffc00fc7947 */ /* 0x000fc0000383ffff */
[----:B------:R-:W-:-:S00]  /*1000*/  NOP ;  /* 0x0000000000007918 */ /* 0x000fc00000000000 */
[----:B------:R-:W-:-:S00]  /*1010*/  NOP ;  /* 0x0000000000007918 */ /* 0x000fc00000000000 */
[----:B------:R-:W-:-:S00]  /*1020*/  NOP ;  /* 0x0000000000007918 */ /* 0x000fc00000000000 */
[----:B------:R-:W-:-:S00]  /*1030*/  NOP ;  /* 0x0000000000007918 */ /* 0x000fc00000000000 */
[----:B------:R-:W-:-:S00]  /*1040*/  NOP ;  /* 0x0000000000007918 */ /* 0x000fc00000000000 */
[----:B------:R-:W-:-:S00]  /*1050*/  NOP ;  /* 0x0000000000007918 */ /* 0x000fc00000000000 */
[----:B------:R-:W-:-:S00]  /*1060*/  NOP ;  /* 0x0000000000007918 */ /* 0x000fc00000000000 */
[----:B------:R-:W-:-:S00]  /*1070*/  NOP ;  /* 0x0000000000007918 */ /* 0x000fc00000000000 */
.L_x_13:


//--------------------- .text._Z18sum_mat_row_kernelPfS_S_i --------------------------
	.section	.text._Z18sum_mat_row_kernelPfS_S_i,"ax",@progbits
	.align	128
        .global         _Z18sum_mat_row_kernelPfS_S_i
        .type           _Z18sum_mat_row_kernelPfS_S_i,@function
        .size           _Z18sum_mat_row_kernelPfS_S_i,(.L_x_14 - _Z18sum_mat_row_kernelPfS_S_i)
        .other          _Z18sum_mat_row_kernelPfS_S_i,@"STO_CUDA_ENTRY STV_DEFAULT"
_Z18sum_mat_row_kernelPfS_S_i:
.text._Z18sum_mat_row_kernelPfS_S_i:
[----:B------:R-:W-:Y:S01]  /*0000*/  LDC R1, c[0x0][0x37c] ;  /* 0x0000df00ff017b82 */ /* 0x000fe20000000800 */
[----:B------:R-:W0:Y:S01]  /*0010*/  S2R R0, SR_TID.Y ;  /* 0x0000000000007919 */ /* 0x000e220000002200 */
[----:B------:R-:W0:Y:S01]  /*0020*/  LDCU UR4, c[0x0][0x364] ;  /* 0x00006c80ff0477ac */ /* 0x000e220008000800 */
[----:B------:R-:W0:Y:S01]  /*0030*/  S2R R3, SR_CTAID.Y ;  /* 0x0000000000037919 */ /* 0x000e220000002600 */
[----:B------:R-:W1:Y:S01]  /*0040*/  LDCU UR5, c[0x0][0x398] ;  /* 0x00007300ff0577ac */ /* 0x000e620008000800 */
[----:B0-----:R-:W-:-:S05]  /*0050*/  IMAD R0, R3, UR4, R0 ;  /* 0x0000000403007c24 */ /* 0x001fca000f8e0200 */
[----:B-1----:R-:W-:-:S13]  /*0060*/  ISETP.GE.AND P0, PT, R0, UR5, PT ;  /* 0x0000000500007c0c */ /* 0x002fda000bf06270 */
[----:B------:R-:W-:Y:S05]  /*0070*/  @P0 EXIT ;  /* 0x000000000000094d */ /* 0x000fea0003800000 */
[----:B------:R-:W-:Y:S02]  /*0080*/  UISETP.GE.U32.AND UP0, UPT, UR5, 0x10, UPT ;  /* 0x000000100500788c */ /* 0x000fe4000bf06070 */
[----:B------:R-:W-:Y:S01]  /*0090*/  IMAD R0, R0, UR5, RZ ;  /* 0x0000000500007c24 */ /* 0x000fe2000f8e02ff */
[----:B------:R-:W-:Y:S01]  /*00a0*/  ULOP3.LUT UR6, UR5, 0xf, URZ, 0xc0, !UPT ;  /* 0x0000000f05067892 */ /* 0x000fe2000f8ec0ff */
[----:B------:R-:W-:Y:S01]  /*00b0*/  UMOV UR4, URZ ;  /* 0x000000ff00047c82 */ /* 0x000fe20008000000 */
[----:B------:R-:W0:Y:S04]  /*00c0*/  LDCU.64 UR8, c[0x0][0x358] ;  /* 0x00006b00ff0877ac */ /* 0x000e280008000a00 */
[----:B------:R-:W-:Y:S06]  /*00d0*/  BRA.U !UP0, `(.L_x_6) ;  /* 0x00000005086c7547 */ /* 0x000fec000b800000 */
[----:B------:R-:W1:Y:S01]  /*00e0*/  LDCU.128 UR12, c[0x0][0x380] ;  /* 0x00007000ff0c77ac */ /* 0x000e620008000c00 */
[----:B------:R-:W-:Y:S02]  /*00f0*/  HFMA2 R2, -RZ, RZ, 0, 1.9073486328125e-06 ;  /* 0x00000020ff027431 */ /* 0x000fe400000001ff */
[----:B------:R-:W-:Y:S01]  /*0100*/  IMAD.MOV.U32 R3, RZ, RZ, 0x0 ;  /* 0x00000000ff037424 */ /* 0x000fe200078e00ff */
[----:B------:R-:W2:Y:S01]  /*0110*/  LDCU.64 UR10, c[0x0][0x390] ;  /* 0x00007200ff0a77ac */ /* 0x000ea20008000a00 */
[----:B------:R-:W-:Y:S01]  /*0120*/  ULOP3.LUT UR4, UR5, 0x7ffffff0, URZ, 0xc0, !UPT ;  /* 0x7ffffff005047892 */ /* 0x000fe2000f8ec0ff */
[----:B------:R-:W-:-:S03]  /*0130*/  IMAD.WIDE.U32 R2, R0, 0x4, R2 ;  /* 0x0000000400027825 */ /* 0x000fc600078e0002 */
[----:B------:R-:W-:Y:S01]  /*0140*/  UIADD3 UR7, UPT, UPT, -UR4, URZ, URZ ;  /* 0x000000ff04077290 */ /* 0x000fe2000fffe1ff */
[C---:B-1----:R-:W-:Y:S02]  /*0150*/  IADD3 R9, P1, PT, R2.reuse, UR14, RZ ;  /* 0x0000000e02097c10 */ /* 0x042fe4000ff3e0ff */
[C---:B------:R-:W-:Y:S02]  /*0160*/  IADD3 R8, P2, PT, R2.reuse, UR12, RZ ;  /* 0x0000000c02087c10 */ /* 0x040fe4000ff5e0ff */
[----:B--2---:R-:W-:Y:S02]  /*0170*/  IADD3 R12, P0, PT, R2, UR10, RZ ;  /* 0x0000000a020c7c10 */ /* 0x004fe4000ff1e0ff */
[C---:B------:R-:W-:Y:S02]  /*0180*/  IADD3.X R10, PT, PT, R3.reuse, UR15, RZ, P1, !PT ;  /* 0x0000000f030a7c10 */ /* 0x040fe40008ffe4ff */
[C---:B------:R-:W-:Y:S02]  /*0190*/  IADD3.X R11, PT, PT, R3.reuse, UR11, RZ, P0, !PT ;  /* 0x0000000b030b7c10 */ /* 0x040fe400087fe4ff */
[----:B------:R-:W-:-:S07]  /*01a0*/  IADD3.X R3, PT, PT, R3, UR13, RZ, P2, !PT ;  /* 0x0000000d03037c10 */ /* 0x000fce00097fe4ff */
.L_x_7:
[----:B------:R-:W-:Y:S01]  /*01b0*/  MOV R4, R9 ;  /* 0x0000000900047202 */ /* 0x000fe20000000f00 */
[----:B------:R-:W-:Y:S01]  /*01c0*/  IMAD.MOV.U32 R5, RZ, RZ, R10 ;  /* 0x000000ffff057224 */ /* 0x000fe200078e000a */
[----:B------:R-:W-:-:S04]  /*01d0*/  MOV R2, R8 ;  /* 0x0000000800027202 */ /* 0x000fc80000000f00 */
[----:B0-2---:R-:W2:Y:S04]  /*01e0*/  LDG.E R7, desc[UR8][R4.64+-0x20] ;  /* 0xffffe00804077981 */ /* 0x005ea8000c1e1900 */
[----:B------:R-:W2:Y:S02]  /*01f0*/  LDG.E R6, desc[UR8][R2.64+-0x20] ;  /* 0xffffe00802067981 */ /* 0x000ea4000c1e1900 */
[----:B--2---:R-:W-:Y:S01]  /*0200*/  FADD R9, R6, R7 ;  /* 0x0000000706097221 */ /* 0x004fe20000000000 */
[----:B------:R-:W-:Y:S01]  /*0210*/  IMAD.MOV.U32 R6, RZ, RZ, R12 ;  /* 0x000000ffff067224 */ /* 0x000fe200078e000c */
[----:B------:R-:W-:-:S05]  /*0220*/  MOV R7, R11 ;  /* 0x0000000b00077202 */ /* 0x000fca0000000f00 */
[----:B------:R0:W-:Y:S04]  /*0230*/  STG.E desc[UR8][R6.64+-0x20], R9 ;  /* 0xffffe00906007986 */ /* 0x0001e8000c101908 */
[----:B------:R-:W2:Y:S04]  /*0240*/  LDG.E R8, desc[UR8][R2.64+-0x1c] ;  /* 0xffffe40802087981 */ /* 0x000ea8000c1e1900 */
[----:B------:R-:W2:Y:S02]  /*0250*/  LDG.E R11, desc[UR8][R4.64+-0x1c] ;  /* 0xffffe408040b7981 */ /* 0x000ea4000c1e1900 */
[----:B--2---:R-:W-:-:S05]  /*0260*/  FADD R11, R8, R11 ;  /* 0x0000000b080b7221 */ /* 0x004fca0000000000 */
[----:B------:R1:W-:Y:S04]  /*0270*/  STG.E desc[UR8][R6.64+-0x1c], R11 ;  /* 0xffffe40b06007986 */ /* 0x0003e8000c101908 */
[----:B------:R-:W2:Y:S04]  /*0280*/  LDG.E R8, desc[UR8][R2.64+-0x18] ;  /* 0xffffe80802087981 */ /* 0x000ea8000c1e1900 */
[----:B------:R-:W2:Y:S02]  /*0290*/  LDG.E R13, desc[UR8][R4.64+-0x18] ;  /* 0xffffe808040d7981 */ /* 0x000ea4000c1e1900 */
[----:B--2---:R-:W-:-:S05]  /*02a0*/  FADD R13, R8, R13 ;  /* 0x0000000d080d7221 */ /* 0x004fca0000000000 */
[----:B------:R2:W-:Y:S04]  /*02b0*/  STG.E desc[UR8][R6.64+-0x18], R13 ;  /* 0xffffe80d06007986 */ /* 0x0005e8000c101908 */
[----:B------:R-:W3:Y:S04]  /*02c0*/  LDG.E R8, desc[UR8][R2.64+-0x14] ;  /* 0xffffec0802087981 */ /* 0x000ee8000c1e1900 */
[----:B------:R-:W3:Y:S02]  /*02d0*/  LDG.E R15, desc[UR8][R4.64+-0x14] ;  /* 0xffffec08040f7981 */ /* 0x000ee4000c1e1900 */
[----:B---3--:R-:W-:-:S05]  /*02e0*/  FADD R15, R8, R15 ;  /* 0x0000000f080f7221 */ /* 0x008fca0000000000 */
[----:B------:R3:W-:Y:S04]  /*02f0*/  STG.E desc[UR8][R6.64+-0x14], R15 ;  /* 0xffffec0f06007986 */ /* 0x0007e8000c101908 */
[----:B------:R-:W4:Y:S04]  /*0300*/  LDG.E R8, desc[UR8][R2.64+-0x10] ;  /* 0xfffff00802087981 */ /* 0x000f28000c1e1900 */
[----:B0-----:R-:W4:Y:S02]  /*0310*/  LDG.E R9, desc[UR8][R4.64+-0x10] ;  /* 0xfffff00804097981 */ /* 0x001f24000c1e1900 */
[----:B----4-:R-:W-:-:S05]  /*0320*/  FADD R9, R8, R9 ;  /* 0x0000000908097221 */ /* 0x010fca0000000000 */
[----:B------:R0:W-:Y:S04]  /*0330*/  STG.E desc[UR8][R6.64+-0x10], R9 ;  /* 0xfffff00906007986 */ /* 0x0001e8000c101908 */
[----:B------:R-:W4:Y:S04]  /*0340*/  LDG.E R8, desc[UR8][R2.64+-0xc] ;  /* 0xfffff40802087981 */ /* 0x000f28000c1e1900 */
[----:B-1----:R-:W4:Y:S02]  /*0350*/  LDG.E R11, desc[UR8][R4.64+-0xc] ;  /* 0xfffff408040b7981 */ /* 0x002f24000c1e1900 */
[----:B----4-:R-:W-:-:S05]  /*0360*/  FADD R11, R8, R11 ;  /* 0x0000000b080b7221 */ /* 0x010fca0000000000 */
[----:B------:R1:W-:Y:S04]  /*0370*/  STG.E desc[UR8][R6.64+-0xc], R11 ;  /* 0xfffff40b06007986 */ /* 0x0003e8000c101908 */
[----:B------:R-:W4:Y:S04]  /*0380*/  LDG.E R8, desc[UR8][R2.64+-0x8] ;  /* 0xfffff80802087981 */ /* 0x000f28000c1e1900 */
[----:B--2---:R-:W4:Y:S02]  /*0390*/  LDG.E R13, desc[UR8][R4.64+-0x8] ;  /* 0xfffff808040d7981 */ /* 0x004f24000c1e1900 */
[----:B----4-:R-:W-:-:S05]  /*03a0*/  FADD R13, R8, R13 ;  /* 0x0000000d080d7221 */ /* 0x010fca0000000000 */
[----:B------:R2:W-:Y:S04]  /*03b0*/  STG.E desc[UR8][R6.64+-0x8], R13 ;  /* 0xfffff80d06007986 */ /* 0x0005e8000c101908 */
[----:B------:R-:W4:Y:S04]  /*03c0*/  LDG.E R8, desc[UR8][R2.64+-0x4] ;  /* 0xfffffc0802087981 */ /* 0x000f28000c1e1900 */
[----:B---3--:R-:W4:Y:S02]  /*03d0*/  LDG.E R15, desc[UR8][R4.64+-0x4] ;  /* 0xfffffc08040f7981 */ /* 0x008f24000c1e1900 */
[----:B----4-:R-:W-:-:S05]  /*03e0*/  FADD R15, R8, R15 ;  /* 0x0000000f080f7221 */ /* 0x010fca0000000000 */
        /* <DEDUP_REMOVED lines=30> */
[----:B---3--:R-:W4:Y:S01]  /*05d0*/  LDG.E R15, desc[UR8][R4.64+0x1c] ;  /* 0x00001c08040f7981 */ /* 0x008f22000c1e1900 */
[----:B------:R-:W-:-:S04]  /*05e0*/  UIADD3 UR7, UPT, UPT, UR7, 0x10, URZ ;  /* 0x0000001007077890 */ /* 0x000fc8000fffe0ff */
[----:B------:R-:W-:Y:S01]  /*05f0*/  UISETP.NE.AND UP0, UPT, UR7, URZ, UPT ;  /* 0x000000ff0700728c */ /* 0x000fe2000bf05270 */
[----:B0-----:R-:W-:Y:S02]  /*0600*/  IADD3 R9, P1, PT, R4, 0x40, RZ ;  /* 0x0000004004097810 */ /* 0x001fe40007f3e0ff */
[----:B------:R-:W-:-:S03]  /*0610*/  IADD3 R12, P0, PT, R6, 0x40, RZ ;  /* 0x00000040060c7810 */ /* 0x000fc60007f1e0ff */
[----:B------:R-:W-:Y:S01]  /*0620*/  IMAD.X R10, RZ, RZ, R5, P1 ;  /* 0x000000ffff0a7224 */ /* 0x000fe200008e0605 */
[----:B-1----:R-:W-:Y:S01]  /*0630*/  IADD3.X R11, PT, PT, RZ, R7, RZ, P0, !PT ;  /* 0x00000007ff0b7210 */ /* 0x002fe200007fe4ff */
[----:B----4-:R-:W-:-:S05]  /*0640*/  FADD R15, R8, R15 ;  /* 0x0000000f080f7221 */ /* 0x010fca0000000000 */
[----:B------:R2:W-:Y:S01]  /*0650*/  STG.E desc[UR8][R6.64+0x1c], R15 ;  /* 0x00001c0f06007986 */ /* 0x0005e2000c101908 */
[----:B------:R-:W-:-:S04]  /*0660*/  IADD3 R8, P2, PT, R2, 0x40, RZ ;  /* 0x0000004002087810 */ /* 0x000fc80007f5e0ff */
[----:B------:R-:W-:Y:S01]  /*0670*/  IADD3.X R3, PT, PT, RZ, R3, RZ, P2, !PT ;  /* 0x00000003ff037210 */ /* 0x000fe200017fe4ff */
[----:B------:R-:W-:Y:S08]  /*0680*/  BRA.U UP0, `(.L_x_7) ;  /* 0xfffffff900c87547 */ /* 0x000ff0000b83ffff */
.L_x_6:
[----:B------:R-:W-:-:S13]  /*0690*/  ISETP.NE.AND P0, PT, RZ, UR6, PT ;  /* 0x00000006ff007c0c */ /* 0x000fda000bf05270 */
[----:B0-----:R-:W-:Y:S05]  /*06a0*/  @!P0 EXIT ;  /* 0x000000000000894d */ /* 0x001fea0003800000 */
[----:B------:R-:W-:Y:S02]  /*06b0*/  UISETP.GE.U32.AND UP0, UPT, UR6, 0x8, UPT ;  /* 0x000000080600788c */ /* 0x000fe4000bf06070 */
[----:B------:R-:W-:-:S07]  /*06c0*/  ULOP3.LUT UR6, UR5, 0x7, URZ, 0xc0, !UPT ;  /* 0x0000000705067892 */ /* 0x000fce000f8ec0ff */
[----:B------:R-:W-:Y:S05]  /*06d0*/  BRA.U !UP0, `(.L_x_8) ;  /* 0x0000000108d07547 */ /* 0x000fea000b800000 */
[----:B--2---:R-:W0:Y:S01]  /*06e0*/  LDC.64 R6, c[0x0][0x380] ;  /* 0x0000e000ff067b82 */ /* 0x004e220000000a00 */
[C---:B------:R-:W-:Y:S01]  /*06f0*/  IADD3 R3, PT, PT, R0.reuse, UR4, RZ ;  /* 0x0000000400037c10 */ /* 0x040fe2000fffe0ff */
[----:B------:R-:W1:Y:S06]  /*0700*/  LDCU.128 UR12, c[0x0][0x380] ;  /* 0x00007000ff0c77ac */ /* 0x000e6c0008000c00 */
[----:B------:R-:W2:Y:S08]  /*0710*/  LDC.64 R8, c[0x0][0x388] ;  /* 0x0000e200ff087b82 */ /* 0x000eb00000000a00 */
[----:B------:R-:W3:Y:S01]  /*0720*/  LDC.64 R10, c[0x0][0x390] ;  /* 0x0000e400ff0a7b82 */ /* 0x000ee20000000a00 */
[----:B------:R-:W-:Y:S01]  /*0730*/  IADD3 R14, P0, PT, R0, UR4, RZ ;  /* 0x00000004000e7c10 */ /* 0x000fe2000ff1e0ff */
[----:B------:R-:W4:Y:S01]  /*0740*/  LDCU.64 UR10, c[0x0][0x390] ;  /* 0x00007200ff0a77ac */ /* 0x000f220008000a00 */
[----:B0-----:R-:W-:-:S06]  /*0750*/  IMAD.WIDE.U32 R6, R3, 0x4, R6 ;  /* 0x0000000403067825 */ /* 0x001fcc00078e0006 */
[----:B------:R-:W5:Y:S01]  /*0760*/  LDG.E R6, desc[UR8][R6.64] ;  /* 0x0000000806067981 */ /* 0x000f62000c1e1900 */
[----:B--2---:R-:W-:-:S06]  /*0770*/  IMAD.WIDE.U32 R8, R3, 0x4, R8 ;  /* 0x0000000403087825 */ /* 0x004fcc00078e0008 */
[----:B------:R-:W5:Y:S01]  /*0780*/  LDG.E R9, desc[UR8][R8.64] ;  /* 0x0000000808097981 */ /* 0x000f62000c1e1900 */
[----:B------:R-:W-:Y:S01]  /*0790*/  IMAD.X R5, RZ, RZ, RZ, P0 ;  /* 0x000000ffff057224 */ /* 0x000fe200000e06ff */
[----:B------:R-:W-:Y:S01]  /*07a0*/  SHF.L.U32 R12, R14, 0x2, RZ ;  /* 0x000000020e0c7819 */ /* 0x000fe200000006ff */
[----:B---3--:R-:W-:-:S03]  /*07b0*/  IMAD.WIDE.U32 R10, R3, 0x4, R10 ;  /* 0x00000004030a7825 */ /* 0x008fc600078e000a */
[----:B------:R-:W-:Y:S02]  /*07c0*/  SHF.L.U64.HI R14, R14, 0x2, R5 ;  /* 0x000000020e0e7819 */ /* 0x000fe40000010205 */
[C---:B-1----:R-:W-:Y:S02]  /*07d0*/  IADD3 R4, P0, PT, R12.reuse, UR12, RZ ;  /* 0x0000000c0c047c10 */ /* 0x042fe4000ff1e0ff */
[----:B------:R-:W-:Y:S02]  /*07e0*/  IADD3 R2, P1, PT, R12, UR14, RZ ;  /* 0x0000000e0c027c10 */ /* 0x000fe4000ff3e0ff */
[C---:B------:R-:W-:Y:S02]  /*07f0*/  IADD3.X R5, PT, PT, R14.reuse, UR13, RZ, P0, !PT ;  /* 0x0000000d0e057c10 */ /* 0x040fe400087fe4ff */
[----:B------:R-:W-:Y:S01]  /*0800*/  IADD3.X R3, PT, PT, R14, UR15, RZ, P1, !PT ;  /* 0x0000000f0e037c10 */ /* 0x000fe20008ffe4ff */
[----:B-----5:R-:W-:-:S05]  /*0810*/  FADD R13, R6, R9 ;  /* 0x00000009060d7221 */ /* 0x020fca0000000000 */
[----:B------:R0:W-:Y:S04]  /*0820*/  STG.E desc[UR8][R10.64], R13 ;  /* 0x0000000d0a007986 */ /* 0x0001e8000c101908 */
[----:B------:R-:W2:Y:S04]  /*0830*/  LDG.E R8, desc[UR8][R4.64+0x4] ;  /* 0x0000040804087981 */ /* 0x000ea8000c1e1900 */
[----:B------:R-:W2:Y:S01]  /*0840*/  LDG.E R9, desc[UR8][R2.64+0x4] ;  /* 0x0000040802097981 */ /* 0x000ea2000c1e1900 */
[----:B----4-:R-:W-:-:S04]  /*0850*/  IADD3 R6, P0, PT, R12, UR10, RZ ;  /* 0x0000000a0c067c10 */ /* 0x010fc8000ff1e0ff */
[----:B------:R-:W-:Y:S01]  /*0860*/  IADD3.X R7, PT, PT, R14, UR11, RZ, P0, !PT ;  /* 0x0000000b0e077c10 */ /* 0x000fe200087fe4ff */
[----:B--2---:R-:W-:-:S05]  /*0870*/  FADD R9, R8, R9 ;  /* 0x0000000908097221 */ /* 0x004fca0000000000 */
[----:B------:R1:W-:Y:S04]  /*0880*/  STG.E desc[UR8][R6.64+0x4], R9 ;  /* 0x0000040906007986 */ /* 0x0003e8000c101908 */
[----:B------:R-:W2:Y:S04]  /*0890*/  LDG.E R8, desc[UR8][R4.64+0x8] ;  /* 0x0000080804087981 */ /* 0x000ea8000c1e1900 */
[----:B------:R-:W2:Y:S02]  /*08a0*/  LDG.E R15, desc[UR8][R2.64+0x8] ;  /* 0x00000808020f7981 */ /* 0x000ea4000c1e1900 */
[----:B--2---:R-:W-:-:S05]  /*08b0*/  FADD R15, R8, R15 ;  /* 0x0000000f080f7221 */ /* 0x004fca0000000000 */
[----:B------:R2:W-:Y:S04]  /*08c0*/  STG.E desc[UR8][R6.64+0x8], R15 ;  /* 0x0000080f06007986 */ /* 0x0005e8000c101908 */
[----:B------:R-:W3:Y:S04]  /*08d0*/  LDG.E R8, desc[UR8][R4.64+0xc] ;  /* 0x00000c0804087981 */ /* 0x000ee8000c1e1900 */
[----:B0-----:R-:W3:Y:S02]  /*08e0*/  LDG.E R11, desc[UR8][R2.64+0xc] ;  /* 0x00000c08020b7981 */ /* 0x001ee4000c1e1900 */
[----:B---3--:R-:W-:-:S05]  /*08f0*/  FADD R11, R8, R11 ;  /* 0x0000000b080b7221 */ /* 0x008fca0000000000 */
[----:B------:R0:W-:Y:S04]  /*0900*/  STG.E desc[UR8][R6.64+0xc], R11 ;  /* 0x00000c0b06007986 */ /* 0x0001e8000c101908 */
[----:B------:R-:W3:Y:S04]  /*0910*/  LDG.E R8, desc[UR8][R4.64+0x10] ;  /* 0x0000100804087981 */ /* 0x000ee8000c1e1900 */
[----:B------:R-:W3:Y:S02]  /*0920*/  LDG.E R13, desc[UR8][R2.64+0x10] ;  /* 0x00001008020d7981 */ /* 0x000ee4000c1e1900 */
[----:B---3--:R-:W-:-:S05]  /*0930*/  FADD R13, R8, R13 ;  /* 0x0000000d080d7221 */ /* 0x008fca0000000000 */
        /* <DEDUP_REMOVED lines=9> */
[----:B------:R-:W2:Y:S04]  /*09d0*/  LDG.E R8, desc[UR8][R4.64+0x1c] ;  /* 0x00001c0804087981 */ /* 0x000ea8000c1e1900 */
[----:B0-----:R-:W2:Y:S01]  /*09e0*/  LDG.E R11, desc[UR8][R2.64+0x1c] ;  /* 0x00001c08020b7981 */ /* 0x001ea2000c1e1900 */
[----:B------:R-:W-:Y:S01]  /*09f0*/  UIADD3 UR4, UPT, UPT, UR4, 0x8, URZ ;  /* 0x0000000804047890 */ /* 0x000fe2000fffe0ff */
[----:B--2---:R-:W-:-:S05]  /*0a00*/  FADD R11, R8, R11 ;  /* 0x0000000b080b7221 */ /* 0x004fca0000000000 */
[----:B------:R3:W-:Y:S06]  /*0a10*/  STG.E desc[UR8][R6.64+0x1c], R11 ;  /* 0x00001c0b06007986 */ /* 0x0007ec000c101908 */
.L_x_8:
[----:B------:R-:W-:-:S13]  /*0a20*/  ISETP.NE.AND P0, PT, RZ, UR6, PT ;  /* 0x00000006ff007c0c */ /* 0x000fda000bf05270 */
[----:B------:R-:W-:Y:S05]  /*0a30*/  @!P0 EXIT ;  /* 0x000000000000894d */ /* 0x000fea0003800000 */
[----:B------:R-:W-:Y:S02]  /*0a40*/  UISETP.GE.U32.AND UP0, UPT, UR6, 0x4, UPT ;  /* 0x000000040600788c */ /* 0x000fe4000bf06070 */
[----:B------:R-:W-:-:S07]  /*0a50*/  ULOP3.LUT UR5, UR5, 0x3, URZ, 0xc0, !UPT ;  /* 0x0000000305057892 */ /* 0x000fce000f8ec0ff */
[----:B------:R-:W-:Y:S05]  /*0a60*/  BRA.U !UP0, `(.L_x_9) ;  /* 0x0000000108907547 */ /* 0x000fea000b800000 */
[----:B------:R-:W0:Y:S01]  /*0a70*/  LDC.64 R2, c[0x0][0x380] ;  /* 0x0000e000ff027b82 */ /* 0x000e220000000a00 */
[----:B--23--:R-:W-:Y:S01]  /*0a80*/  IADD3 R15, PT, PT, R0, UR4, RZ ;  /* 0x00000004000f7c10 */ /* 0x00cfe2000fffe0ff */
[----:B------:R-:W1:Y:S01]  /*0a90*/  LDCU.128 UR12, c[0x0][0x380] ;  /* 0x00007000ff0c77ac */ /* 0x000e620008000c00 */
[----:B------:R-:W2:Y:S05]  /*0aa0*/  LDCU.64 UR6, c[0x0][0x390] ;  /* 0x00007200ff0677ac */ /* 0x000eaa0008000a00 */
[----:B------:R-:W3:Y:S08]  /*0ab0*/  LDC.64 R4, c[0x0][0x388] ;  /* 0x0000e200ff047b82 */ /* 0x000ef00000000a00 */
[----:B------:R-:W4:Y:S01]  /*0ac0*/  LDC.64 R10, c[0x0][0x390] ;  /* 0x0000e400ff0a7b82 */ /* 0x000f220000000a00 */
[----:B0-----:R-:W-:-:S06]  /*0ad0*/  IMAD.WIDE.U32 R6, R15, 0x4, R2 ;  /* 0x000000040f067825 */ /* 0x001fcc00078e0002 */
[----:B------:R-:W5:Y:S01]  /*0ae0*/  LDG.E R6, desc[UR8][R6.64] ;  /* 0x0000000806067981 */ /* 0x000f62000c1e1900 */
[----:B---3--:R-:W-:-:S06]  /*0af0*/  IMAD.WIDE.U32 R8, R15, 0x4, R4 ;  /* 0x000000040f087825 */ /* 0x008fcc00078e0004 */
[----:B------:R-:W5:Y:S01]  /*0b00*/  LDG.E R9, desc[UR8][R8.64] ;  /* 0x0000000808097981 */ /* 0x000f62000c1e1900 */
[----:B------:R-:W-:-:S05]  /*0b10*/  IADD3 R2, P0, PT, R0, UR4, RZ ;  /* 0x0000000400027c10 */ /* 0x000fca000ff1e0ff */
[----:B------:R-:W-:Y:S01]  /*0b20*/  IMAD.X R3, RZ, RZ, RZ, P0 ;  /* 0x000000ffff037224 */ /* 0x000fe200000e06ff */
[----:B------:R-:W-:-:S04]  /*0b30*/  SHF.L.U32 R14, R2, 0x2, RZ ;  /* 0x00000002020e7819 */ /* 0x000fc800000006ff */
[----:B------:R-:W-:Y:S02]  /*0b40*/  SHF.L.U64.HI R12, R2, 0x2, R3 ;  /* 0x00000002020c7819 */ /* 0x000fe40000010203 */
[C---:B-1----:R-:W-:Y:S02]  /*0b50*/  IADD3 R4, P0, PT, R14.reuse, UR12, RZ ;  /* 0x0000000c0e047c10 */ /* 0x042fe4000ff1e0ff */
[----:B------:R-:W-:Y:S01]  /*0b60*/  IADD3 R2, P1, PT, R14, UR14, RZ ;  /* 0x0000000e0e027c10 */ /* 0x000fe2000ff3e0ff */
[----:B----4-:R-:W-:Y:S01]  /*0b70*/  IMAD.WIDE.U32 R10, R15, 0x4, R10 ;  /* 0x000000040f0a7825 */ /* 0x010fe200078e000a */
[C---:B------:R-:W-:Y:S02]  /*0b80*/  IADD3.X R5, PT, PT, R12.reuse, UR13, RZ, P0, !PT ;  /* 0x0000000d0c057c10 */ /* 0x040fe400087fe4ff */
[----:B------:R-:W-:Y:S01]  /*0b90*/  IADD3.X R3, PT, PT, R12, UR15, RZ, P1, !PT ;  /* 0x0000000f0c037c10 */ /* 0x000fe20008ffe4ff */
[----:B-----5:R-:W-:-:S05]  /*0ba0*/  FADD R13, R6, R9 ;  /* 0x00000009060d7221 */ /* 0x020fca0000000000 */
[----:B------:R0:W-:Y:S04]  /*0bb0*/  STG.E desc[UR8][R10.64], R13 ;  /* 0x0000000d0a007986 */ /* 0x0001e8000c101908 */
[----:B------:R-:W3:Y:S04]  /*0bc0*/  LDG.E R8, desc[UR8][R4.64+0x4] ;  /* 0x0000040804087981 */ /* 0x000ee8000c1e1900 */
[----:B------:R-:W3:Y:S01]  /*0bd0*/  LDG.E R9, desc[UR8][R2.64+0x4] ;  /* 0x0000040802097981 */ /* 0x000ee2000c1e1900 */
[----:B--2---:R-:W-:-:S04]  /*0be0*/  IADD3 R6, P0, PT, R14, UR6, RZ ;  /* 0x000000060e067c10 */ /* 0x004fc8000ff1e0ff */
[----:B------:R-:W-:Y:S01]  /*0bf0*/  IADD3.X R7, PT, PT, R12, UR7, RZ, P0, !PT ;  /* 0x000000070c077c10 */ /* 0x000fe200087fe4ff */
[----:B---3--:R-:W-:-:S05]  /*0c00*/  FADD R9, R8, R9 ;  /* 0x0000000908097221 */ /* 0x008fca0000000000 */
[----:B------:R1:W-:Y:S04]  /*0c10*/  STG.E desc[UR8][R6.64+0x4], R9 ;  /* 0x0000040906007986 */ /* 0x0003e8000c101908 */
[----:B------:R-:W2:Y:S04]  /*0c20*/  LDG.E R8, desc[UR8][R4.64+0x8] ;  /* 0x0000080804087981 */ /* 0x000ea8000c1e1900 */
[----:B------:R-:W2:Y:S02]  /*0c30*/  LDG.E R15, desc[UR8][R2.64+0x8] ;  /* 0x00000808020f7981 */ /* 0x000ea4000c1e1900 */
[----:B--2---:R-:W-:-:S05]  /*0c40*/  FADD R15, R8, R15 ;  /* 0x0000000f080f7221 */ /* 0x004fca0000000000 */
[----:B------:R1:W-:Y:S04]  /*0c50*/  STG.E desc[UR8][R6.64+0x8], R15 ;  /* 0x0000080f06007986 */ /* 0x0003e8000c101908 */
[----:B------:R-:W2:Y:S04]  /*0c60*/  LDG.E R8, desc[UR8][R4.64+0xc] ;  /* 0x00000c0804087981 */ /* 0x000ea8000c1e1900 */
[----:B0-----:R-:W2:Y:S01]  /*0c70*/  LDG.E R11, desc[UR8][R2.64+0xc] ;  /* 0x00000c08020b7981 */ /* 0x001ea2000c1e1900 */
[----:B------:R-:W-:Y:S01]  /*0c80*/  UIADD3 UR4, UPT, UPT, UR4, 0x4, URZ ;  /* 0x0000000404047890 */ /* 0x000fe2000fffe0ff */
[----:B--2---:R-:W-:-:S05]  /*0c90*/  FADD R11, R8, R11 ;  /* 0x0000000b080b7221 */ /* 0x004fca0000000000 */
[----:B------:R1:W-:Y:S06]  /*0ca0*/  STG.E desc[UR8][R6.64+0xc], R11 ;  /* 0x00000c0b06007986 */ /* 0x0003ec000c101908 */
.L_x_9:
[----:B------:R-:W-:-:S13]  /*0cb0*/  ISETP.NE.AND P0, PT, RZ, UR5, PT ;  /* 0x00000005ff007c0c */ /* 0x000fda000bf05270 */
[----:B------:R-:W-:Y:S05]  /*0cc0*/  @!P0 EXIT ;  /* 0x000000000000894d */ /* 0x000fea0003800000 */
[----:B------:R-:W0:Y:S01]  /*0cd0*/  LDC.64 R2, c[0x0][0x390] ;  /* 0x0000e400ff027b82 */ /* 0x000e220000000a00 */
[----:B-1-3--:R-:W-:Y:S01]  /*0ce0*/  IADD3 R9, PT, PT, R0, UR4, RZ ;  /* 0x0000000400097c10 */ /* 0x00afe2000fffe0ff */
[----:B------:R-:W-:-:S06]  /*0cf0*/  UIADD3 UR5, UPT, UPT, -UR5, URZ, URZ ;  /* 0x000000ff05057290 */ /* 0x000fcc000fffe1ff */
[----:B------:R-:W1:Y:S08]  /*0d00*/  LDC.64 R4, c[0x0][0x388] ;  /* 0x0000e200ff047b82 */ /* 0x000e700000000a00 */
[----:B--2---:R-:W2:Y:S01]  /*0d10*/  LDC.64 R6, c[0x0][0x380] ;  /* 0x0000e000ff067b82 */ /* 0x004ea20000000a00 */
[----:B0-----:R-:W-:-:S04]  /*0d20*/  IMAD.WIDE.U32 R2, R9, 0x4, R2 ;  /* 0x0000000409027825 */ /* 0x001fc800078e0002 */
[----:B------:R-:W-:Y:S01]  /*0d30*/  IMAD.MOV.U32 R8, RZ, RZ, R2 ;  /* 0x000000ffff087224 */ /* 0x000fe200078e0002 */
[----:B------:R-:W-:Y:S01]  /*0d40*/  MOV R13, R3 ;  /* 0x00000003000d7202 */ /* 0x000fe20000000f00 */
[----:B-1----:R-:W-:-:S05]  /*0d50*/  IMAD.WIDE.U32 R4, R9, 0x4, R4 ;  /* 0x0000000409047825 */ /* 0x002fca00078e0004 */
[----:B------:R-:W-:Y:S01]  /*0d60*/  MOV R11, R5 ;  /* 0x00000005000b7202 */ /* 0x000fe20000000f00 */
[----:B--2---:R-:W-:-:S04]  /*0d70*/  IMAD.WIDE.U32 R6, R9, 0x4, R6 ;  /* 0x0000000409067825 */ /* 0x004fc800078e0006 */
[----:B------:R-:W-:-:S07]  /*0d80*/  IMAD.MOV.U32 R9, RZ, RZ, R7 ;  /* 0x000000ffff097224 */ /* 0x000fce00078e0007 */
.L_x_10:
[----:B------:R-:W-:Y:S01]  /*0d90*/  IMAD.MOV.U32 R5, RZ, RZ, R11 ;  /* 0x000000ffff057224 */ /* 0x000fe200078e000b */
[----:B0-----:R-:W-:Y:S02]  /*0da0*/  MOV R2, R6 ;  /* 0x0000000600027202 */ /* 0x001fe40000000f00 */
[----:B------:R-:W-:-:S03]  /*0db0*/  MOV R3, R9 ;  /* 0x0000000900037202 */ /* 0x000fc60000000f00 */
[----:B------:R-:W2:Y:S04]  /*0dc0*/  LDG.E R5, desc[UR8][R4.64] ;  /* 0x0000000804057981 */ /* 0x000ea8000c1e1900 */
[----:B------:R0:W2:Y:S02]  /*0dd0*/  LDG.E R0, desc[UR8][R2.64] ;  /* 0x0000000802007981 */ /* 0x0000a4000c1e1900 */
[----:B0-----:R-:W-:Y:S02]  /*0de0*/  MOV R2, R8 ;  /* 0x0000000800027202 */ /* 0x001fe40000000f00 */
[----:B------:R-:W-:Y:S01]  /*0df0*/  MOV R3, R13 ;  /* 0x0000000d00037202 */ /* 0x000fe20000000f00 */
[----:B------:R-:W-:-:S04]  /*0e00*/  UIADD3 UR5, UPT, UPT, UR5, 0x1, URZ ;  /* 0x0000000105057890 */ /* 0x000fc8000fffe0ff */
[----:B------:R-:W-:Y:S01]  /*0e10*/  UISETP.NE.AND UP0, UPT, UR5, URZ, UPT ;  /* 0x000000ff0500728c */ /* 0x000fe2000bf05270 */
[----:B------:R-:W-:Y:S02]  /*0e20*/  IADD3 R8, P0, PT, R8, 0x4, RZ ;  /* 0x0000000408087810 */ /* 0x000fe40007f1e0ff */
[----:B------:R-:W-:Y:S02]  /*0e30*/  IADD3 R4, P1, PT, R4, 0x4, RZ ;  /* 0x0000000404047810 */ /* 0x000fe40007f3e0ff */
[----:B------:R-:W-:Y:S01]  /*0e40*/  IADD3 R6, P2, PT, R6, 0x4, RZ ;  /* 0x0000000406067810 */ /* 0x000fe20007f5e0ff */
[----:B------:R-:W-:Y:S01]  /*0e50*/  IMAD.X R13, RZ, RZ, R13, P0 ;  /* 0x000000ffff0d7224 */ /* 0x000fe200000e060d */
[----:B------:R-:W-:Y:S02]  /*0e60*/  IADD3.X R11, PT, PT, RZ, R11, RZ, P1, !PT ;  /* 0x0000000bff0b7210 */ /* 0x000fe40000ffe4ff */
[----:B------:R-:W-:Y:S01]  /*0e70*/  IADD3.X R9, PT, PT, RZ, R9, RZ, P2, !PT ;  /* 0x00000009ff097210 */ /* 0x000fe200017fe4ff */
[----:B--2---:R-:W-:-:S05]  /*0e80*/  FADD R7, R0, R5 ;  /* 0x0000000500077221 */ /* 0x004fca0000000000 */
[----:B------:R0:W-:Y:S01]  /*0e90*/  STG.E desc[UR8][R2.64], R7 ;  /* 0x0000000702007986 */ /* 0x0001e2000c101908 */
[----:B------:R-:W-:Y:S05]  /*0ea0*/  BRA.U UP0, `(.L_x_10) ;  /* 0xfffffffd00b87547 */ /* 0x000fea000b83ffff */
[----:B------:R-:W-:Y:S05]  /*0eb0*/  EXIT ;  /* 0x000000000000794d */ /* 0x000fea0003800000 */
.L_x_11:
        /* <DEDUP_REMOVED lines=12> */
.L_x_14:


//--------------------- .text._Z14sum_mat_kernelPfS_S_i --------------------------
	.section	.text._Z14sum_mat_kernelPfS_S_i,"ax",@progbits
	.align	128
        .global         _Z14sum_mat_kernelPfS_S_i
        .type           _Z14sum_mat_kernelPfS_S_i,@function
        .size           _Z14sum_mat_kernelPfS_S_i,(.L_x_15 - _Z14sum_mat_kernelPfS_S_i)
        .other          _Z14sum_mat_kernelPfS_S_i,@"STO_CUDA_ENTRY STV_DEFAULT"
_Z14sum_mat_kernelPfS_S_i:
.text._Z14sum_mat_kernelPfS_S_i:
[----:B------:R-:W-:Y:S01]  /*0000*/  LDC R1, c[0x0][0x37c] ;  /* 0x0000df00ff017b82 */ /* 0x000fe20000000800 */
[----:B------:R-:W0:Y:S01]  /*0010*/  S2R R0, SR_TID.X ;  /* 0x0000000000007919 */ /* 0x000e220000002100 */
[----:B------:R-:W0:Y:S01]  /*0020*/  LDCU UR4, c[0x0][0x360] ;  /* 0x00006c00ff0477ac */ /* 0x000e220008000800 */
[----:B------:R-:W0:Y:S01]  /*0030*/  S2R R3, SR_CTAID.X ;  /* 0x0000000000037919 */ /* 0x000e220000002500 */
[----:B------:R-:W1:Y:S01]  /*0040*/  LDCU UR5, c[0x0][0x364] ;  /* 0x00006c80ff0577ac */ /* 0x000e620008000800 */
[----:B------:R-:W1:Y:S01]  /*0050*/  S2R R7, SR_TID.Y ;  /* 0x0000000000077919 */ /* 0x000e620000002200 */
[----:B------:R-:W2:Y:S01]  /*0060*/  LDCU UR6, c[0x0][0x398] ;  /* 0x00007300ff0677ac */ /* 0x000ea20008000800 */
[----:B------:R-:W1:Y:S01]  /*0070*/  S2R R2, SR_CTAID.Y ;  /* 0x0000000000027919 */ /* 0x000e620000002600 */
[----:B0-----:R-:W-:Y:S02]  /*0080*/  IMAD R0, R3, UR4, R0 ;  /* 0x0000000403007c24 */ /* 0x001fe4000f8e0200 */
[----:B-1----:R-:W-:-:S05]  /*0090*/  IMAD R7, R2, UR5, R7 ;  /* 0x0000000502077c24 */ /* 0x002fca000f8e0207 */
[----:B------:R-:W-:-:S04]  /*00a0*/  VIMNMX R2, PT, PT, R0, R7, !PT ;  /* 0x0000000700027248 */ /* 0x000fc80007fe0100 */
[----:B--2---:R-:W-:-:S13]  /*00b0*/  ISETP.GE.AND P0, PT, R2, UR6, PT ;  /* 0x0000000602007c0c */ /* 0x004fda000bf06270 */
[----:B------:R-:W-:Y:S05]  /*00c0*/  @P0 EXIT ;  /* 0x000000000000094d */ /* 0x000fea0003800000 */
[----:B------:R-:W0:Y:S01]  /*00d0*/  LDC.64 R2, c[0x0][0x380] ;  /* 0x0000e000ff027b82 */ /* 0x000e220000000a00 */
[----:B------:R-:W1:Y:S01]  /*00e0*/  LDCU.64 UR4, c[0x0][0x358] ;  /* 0x00006b00ff0477ac */ /* 0x000e620008000a00 */
[----:B------:R-:W-:-:S06]  /*00f0*/  IMAD R9, R7, UR6, R0 ;  /* 0x0000000607097c24 */ /* 0x000fcc000f8e0200 */
[----:B------:R-:W2:Y:S08]  /*0100*/  LDC.64 R4, c[0x0][0x388] ;  /* 0x0000e200ff047b82 */ /* 0x000eb00000000a00 */
[----:B------:R-:W3:Y:S01]  /*0110*/  LDC.64 R6, c[0x0][0x390] ;  /* 0x0000e400ff067b82 */ /* 0x000ee20000000a00 */
[----:B0-----:R-:W-:-:S06]  /*0120*/  IMAD.WIDE R2, R9, 0x4, R2 ;  /* 0x0000000409027825 */ /* 0x001fcc00078e0202 */
[----:B-1----:R-:W4:Y:S01]  /*0130*/  LDG.E R2, desc[UR4][R2.64] ;  /* 0x0000000402027981 */ /* 0x002f22000c1e1900 */
[----:B--2---:R-:W-:-:S06]  /*0140*/  IMAD.WIDE R4, R9, 0x4, R4 ;  /* 0x0000000409047825 */ /* 0x004fcc00078e0204 */
[----:B------:R-:W4:Y:S01]  /*0150*/  LDG.E R5, desc[UR4][R4.64] ;  /* 0x0000000404057981 */ /* 0x000f22000c1e1900 */
[----:B---3--:R-:W-:-:S04]  /*0160*/  IMAD.WIDE R6, R9, 0x4, R6 ;  /* 0x0000000409067825 */ /* 0x008fc800078e0206 */
[----:B----4-:R-:W-:-:S05]  /*0170*/  FADD R9, R2, R5 ;  /* 0x0000000502097221 */ /* 0x010fca0000000000 */
[----:B------:R-:W-:Y:S01]  /*0180*/  STG.E desc[UR4][R6.64], R9 ;  /* 0x0000000906007986 */ /* 0x000fe2000c101904 */
[----:B------:R-:W-:Y:S05]  /*0190*/  EXIT ;  /* 0x000000000000794d */ /* 0x000fea0003800000 */
.L_x_12:
        /* <DEDUP_REMOVED lines=14> */
.L_x_15:


//--------------------- .nv.shared.reserved.0     --------------------------
	.section	.nv.shared.reserved.0,"aw",@nobits
	.weak		__nv_reservedSMEM_offset_0_alias
	.size		__nv_reservedSMEM_offset_0_alias, 0, 64
	.other		__nv_reservedSMEM_offset_0_alias,@"STO_CUDA_RESERVED_SHARED STV_DEFAULT"
__nv_reservedSMEM_offset_0_alias:
	.zero		0
	.zero		64


//--------------------- .nv.constant0._Z18sum_mat_col_kernelPfS_S_i --------------------------
	.section	.nv.constant0._Z18sum_mat_col_kernelPfS_S_i,"a",@progbits
	.sectionflags	@""
	.align	4
.nv.constant0._Z18sum_mat_col_kernelPfS_S_i:
	.zero		924


//--------------------- .nv.constant0._Z18sum_mat_row_kernelPfS_S_i --------------------------
	.section	.nv.constant0._Z18sum_mat_row_kernelPfS_S_i,"a",@progbits
	.sectionflags	@""
	.align	4
.nv.constant0._Z18sum_mat_row_kernelPfS_S_i:
	.zero		924


//--------------------- .nv.constant0._Z14sum_mat_kernelPfS_S_i --------------------------
	.section	.nv.constant0._Z14sum_mat_kernelPfS_S_i,"a",@progbits
	.sectionflags	@""
	.align	4
.nv.constant0._Z14sum_mat_kernelPfS_S_i:
	.zero		924


//--------------------- SYMBOLS --------------------------

	.type		.nv.reservedSmem.offset0,@object
	.size		.nv.reservedSmem.offset0,0x4
